	.target	sm_100a

	.elftype	@"ET_EXEC"


//--------------------- .note.nv.tkinfo           --------------------------
	.section	.note.nv.tkinfo,"",@"SHT_NOTE"
	.sectionflags	@"SHF_NOTE_NV_TKINFO"
	.tkinfo
        /*0018*/ 	.word	0x00000002
        /*0030*/ 	.string	""
        /*0030*/ 	.string	"ptxas"
        /*0030*/ 	.string	"Cuda compilation tools, release 13.0, V13.0.88"
        /*0030*/ 	.string	"Build cuda_13.0.r13.0/compiler.36424714_0"
        /*0030*/ 	.string	"-arch sm_100a -m 64 "



//--------------------- .note.nv.cuinfo           --------------------------
	.section	.note.nv.cuinfo,"",@"SHT_NOTE"
	.sectionflags	@"SHF_NOTE_NV_CUINFO"
        /*0018*/ 	.short	0x0002
        /*001a*/ 	.short	0x0064
        /*001c*/ 	.short	0x0082
	.zero		2


//--------------------- .nv.info                  --------------------------
	.section	.nv.info,"",@"SHT_CUDA_INFO"
	.align	4


	//----- nvinfo : EIATTR_REGCOUNT
	.align		4
        /*0000*/ 	.byte	0x04, 0x2f
        /*0002*/ 	.short	(.L_19 - .L_18)
	.align		4
.L_18:
        /*0004*/ 	.word	index@(_ZN7cutlass13device_kernelINS_4gemm6kernel13GemmUniversalIN4cute5tupleIJiiiiEEENS1_10collective13CollectiveMmaINS1_35MainloopSm100TmaUmmaWarpSpecializedILi4ELi2ELi4ENS5_IJNS4_1CILi2EEENSA_ILi1EEESC_EEEEENS5_IJNSA_ILi128EEENSA_ILi256EEENSA_ILi32EEEEEENS_6half_tENS5_IJlSC_lEEESJ_SK_NS4_8TiledMMAINS4_8MMA_AtomIJNS4_26SM100_MMA_F16BF16_2x1SM_SSISJ_SJ_fLi128ELi256ELNS4_4UMMA5MajorE0ELSP_0ELNSO_7ScaleInE0ELSQ_0EEEEEENS4_6LayoutINS5_IJSC_SC_SC_EEENS5_IJNSA_ILi0EEESV_SV_EEEEENS5_IJNS4_10UnderscoreESY_SY_EEEEENS4_18SM100_TMA_2SM_LOADENS4_14ComposedLayoutINS4_7SwizzleILi2ELi4ELi3EEENS4_18smem_ptr_flag_bitsILi16EEENST_INS5_IJNSA_ILi8EEESH_EEENS5_IJSH_SC_EEEEEEEvNS4_8identityES11_S1B_vS1C_EENS_8epilogue10collective18CollectiveEpilogueINS1E_23Sm100TmaWarpSpecializedILi4ELi2ELi32ELb1ELb0EEEJNS5_IJNSA_ILi64EEESG_SH_EEENS5_IJNST_IS1J_SC_EENST_INS5_IJSH_SB_EEENS5_IJSC_SF_EEEEEEEESJ_SK_SJ_SK_NS1E_6fusion15FusionCallbacksIS1I_NS1Q_17LinearCombinationISJ_fSJ_fLNS_15FloatRoundStyleE2EEES1K_S1P_JEEENS4_5SM1004TMEM4LOAD26SM100_TMEM_LOAD_32dp32b32xENS4_13SM90_TMA_LOADES1B_NS4_39AutoVectorizingCopyWithAssumedAlignmentILi128EEENS4_14SM90_TMA_STOREES1B_S22_S22_EEEvvEEEEvNT_6ParamsE)
        /*0008*/ 	.word	0x00000073


	//----- nvinfo : EIATTR_FRAME_SIZE
	.align		4
.L_19:
        /*000c*/ 	.byte	0x04, 0x11
        /*000e*/ 	.short	(.L_21 - .L_20)
	.align		4
.L_20:
        /*0010*/ 	.word	index@($__internal_2_$__cuda_sm10x_tcgen05_guardrail_trap_unallocated_columns_being_dealloced)
        /*0014*/ 	.word	0x00000000


	//----- nvinfo : EIATTR_FRAME_SIZE
	.align		4
.L_21:
        /*0018*/ 	.byte	0x04, 0x11
        /*001a*/ 	.short	(.L_23 - .L_22)
	.align		4
.L_22:
        /*001c*/ 	.word	index@($__internal_1_$__cuda_sm10x_tcgen05_guardrail_trap_phase_invalid_during_alloc)
        /*0020*/ 	.word	0x00000000


	//----- nvinfo : EIATTR_FRAME_SIZE
	.align		4
.L_23:
        /*0024*/ 	.byte	0x04, 0x11
        /*0026*/ 	.short	(.L_25 - .L_24)
	.align		4
.L_24:
        /*0028*/ 	.word	index@($__internal_0_$__cuda_sm10x_tcgen05_guardrail_trap_col_being_dealloced_not_returned_by_alloc)
        /*002c*/ 	.word	0x00000000


	//----- nvinfo : EIATTR_FRAME_SIZE
	.align		4
.L_25:
        /*0030*/ 	.byte	0x04, 0x11
        /*0032*/ 	.short	(.L_27 - .L_26)
	.align		4
.L_26:
        /*0034*/ 	.word	index@(_ZN7cutlass13device_kernelINS_4gemm6kernel13GemmUniversalIN4cute5tupleIJiiiiEEENS1_10collective13CollectiveMmaINS1_35MainloopSm100TmaUmmaWarpSpecializedILi4ELi2ELi4ENS5_IJNS4_1CILi2EEENSA_ILi1EEESC_EEEEENS5_IJNSA_ILi128EEENSA_ILi256EEENSA_ILi32EEEEEENS_6half_tENS5_IJlSC_lEEESJ_SK_NS4_8TiledMMAINS4_8MMA_AtomIJNS4_26SM100_MMA_F16BF16_2x1SM_SSISJ_SJ_fLi128ELi256ELNS4_4UMMA5MajorE0ELSP_0ELNSO_7ScaleInE0ELSQ_0EEEEEENS4_6LayoutINS5_IJSC_SC_SC_EEENS5_IJNSA_ILi0EEESV_SV_EEEEENS5_IJNS4_10UnderscoreESY_SY_EEEEENS4_18SM100_TMA_2SM_LOADENS4_14ComposedLayoutINS4_7SwizzleILi2ELi4ELi3EEENS4_18smem_ptr_flag_bitsILi16EEENST_INS5_IJNSA_ILi8EEESH_EEENS5_IJSH_SC_EEEEEEEvNS4_8identityES11_S1B_vS1C_EENS_8epilogue10collective18CollectiveEpilogueINS1E_23Sm100TmaWarpSpecializedILi4ELi2ELi32ELb1ELb0EEEJNS5_IJNSA_ILi64EEESG_SH_EEENS5_IJNST_IS1J_SC_EENST_INS5_IJSH_SB_EEENS5_IJSC_SF_EEEEEEEESJ_SK_SJ_SK_NS1E_6fusion15FusionCallbacksIS1I_NS1Q_17LinearCombinationISJ_fSJ_fLNS_15FloatRoundStyleE2EEES1K_S1P_JEEENS4_5SM1004TMEM4LOAD26SM100_TMEM_LOAD_32dp32b32xENS4_13SM90_TMA_LOADES1B_NS4_39AutoVectorizingCopyWithAssumedAlignmentILi128EEENS4_14SM90_TMA_STOREES1B_S22_S22_EEEvvEEEEvNT_6ParamsE)
        /*0038*/ 	.word	0x00000000


	//----- nvinfo : EIATTR_MIN_STACK_SIZE
	.align		4
.L_27:
        /*003c*/ 	.byte	0x04, 0x12
        /*003e*/ 	.short	(.L_29 - .L_28)
	.align		4
.L_28:
        /*0040*/ 	.word	index@(_ZN7cutlass13device_kernelINS_4gemm6kernel13GemmUniversalIN4cute5tupleIJiiiiEEENS1_10collective13CollectiveMmaINS1_35MainloopSm100TmaUmmaWarpSpecializedILi4ELi2ELi4ENS5_IJNS4_1CILi2EEENSA_ILi1EEESC_EEEEENS5_IJNSA_ILi128EEENSA_ILi256EEENSA_ILi32EEEEEENS_6half_tENS5_IJlSC_lEEESJ_SK_NS4_8TiledMMAINS4_8MMA_AtomIJNS4_26SM100_MMA_F16BF16_2x1SM_SSISJ_SJ_fLi128ELi256ELNS4_4UMMA5MajorE0ELSP_0ELNSO_7ScaleInE0ELSQ_0EEEEEENS4_6LayoutINS5_IJSC_SC_SC_EEENS5_IJNSA_ILi0EEESV_SV_EEEEENS5_IJNS4_10UnderscoreESY_SY_EEEEENS4_18SM100_TMA_2SM_LOADENS4_14ComposedLayoutINS4_7SwizzleILi2ELi4ELi3EEENS4_18smem_ptr_flag_bitsILi16EEENST_INS5_IJNSA_ILi8EEESH_EEENS5_IJSH_SC_EEEEEEEvNS4_8identityES11_S1B_vS1C_EENS_8epilogue10collective18CollectiveEpilogueINS1E_23Sm100TmaWarpSpecializedILi4ELi2ELi32ELb1ELb0EEEJNS5_IJNSA_ILi64EEESG_SH_EEENS5_IJNST_IS1J_SC_EENST_INS5_IJSH_SB_EEENS5_IJSC_SF_EEEEEEEESJ_SK_SJ_SK_NS1E_6fusion15FusionCallbacksIS1I_NS1Q_17LinearCombinationISJ_fSJ_fLNS_15FloatRoundStyleE2EEES1K_S1P_JEEENS4_5SM1004TMEM4LOAD26SM100_TMEM_LOAD_32dp32b32xENS4_13SM90_TMA_LOADES1B_NS4_39AutoVectorizingCopyWithAssumedAlignmentILi128EEENS4_14SM90_TMA_STOREES1B_S22_S22_EEEvvEEEEvNT_6ParamsE)
        /*0044*/ 	.word	0x00000000
.L_29:


//--------------------- .nv.compat                --------------------------
	.section	.nv.compat,"",@"SHT_CUDA_COMPAT_INFO"
	.align	4
        /*0000*/ 	.byte	0x02, 0x09, 0x01, 0x00, 0x02, 0x02, 0x02, 0x00, 0x02, 0x05, 0x05, 0x00, 0x03, 0x07, 0x01, 0x01
        /*0010*/ 	.byte	0x02, 0x03, 0x01, 0x00, 0x02, 0x06, 0x01, 0x00, 0x04, 0x0b, 0x08, 0x00, 0x09, 0x00, 0x00, 0x00
        /*0020*/ 	.byte	0x00, 0x00, 0x00, 0x00


//--------------------- .nv.info._ZN7cutlass13device_kernelINS_4gemm6kernel13GemmUniversalIN4cute5tupleIJiiiiEEENS1_10collective13CollectiveMmaINS1_35MainloopSm100TmaUmmaWarpSpecializedILi4ELi2ELi4ENS5_IJNS4_1CILi2EEENSA_ILi1EEESC_EEEEENS5_IJNSA_ILi128EEENSA_ILi256EEENSA_ILi32EEEEEENS_6half_tENS5_IJlSC_lEEESJ_SK_NS4_8TiledMMAINS4_8MMA_AtomIJNS4_26SM100_MMA_F16BF16_2x1SM_SSISJ_SJ_fLi128ELi256ELNS4_4UMMA5MajorE0ELSP_0ELNSO_7ScaleInE0ELSQ_0EEEEEENS4_6LayoutINS5_IJSC_SC_SC_EEENS5_IJNSA_ILi0EEESV_SV_EEEEENS5_IJNS4_10UnderscoreESY_SY_EEEEENS4_18SM100_TMA_2SM_LOADENS4_14ComposedLayoutINS4_7SwizzleILi2ELi4ELi3EEENS4_18smem_ptr_flag_bitsILi16EEENST_INS5_IJNSA_ILi8EEESH_EEENS5_IJSH_SC_EEEEEEEvNS4_8identityES11_S1B_vS1C_EENS_8epilogue10collective18CollectiveEpilogueINS1E_23Sm100TmaWarpSpecializedILi4ELi2ELi32ELb1ELb0EEEJNS5_IJNSA_ILi64EEESG_SH_EEENS5_IJNST_IS1J_SC_EENST_INS5_IJSH_SB_EEENS5_IJSC_SF_EEEEEEEESJ_SK_SJ_SK_NS1E_6fusion15FusionCallbacksIS1I_NS1Q_17LinearCombinationISJ_fSJ_fLNS_15FloatRoundStyleE2EEES1K_S1P_JEEENS4_5SM1004TMEM4LOAD26SM100_TMEM_LOAD_32dp32b32xENS4_13SM90_TMA_LOADES1B_NS4_39AutoVectorizingCopyWithAssumedAlignmentILi128EEENS4_14SM90_TMA_STOREES1B_S22_S22_EEEvvEEEEvNT_6ParamsE --------------------------
	.section	.nv.info._ZN7cutlass13device_kernelINS_4gemm6kernel13GemmUniversalIN4cute5tupleIJiiiiEEENS1_10collective13CollectiveMmaINS1_35MainloopSm100TmaUmmaWarpSpecializedILi4ELi2ELi4ENS5_IJNS4_1CILi2EEENSA_ILi1EEESC_EEEEENS5_IJNSA_ILi128EEENSA_ILi256EEENSA_ILi32EEEEEENS_6half_tENS5_IJlSC_lEEESJ_SK_NS4_8TiledMMAINS4_8MMA_AtomIJNS4_26SM100_MMA_F16BF16_2x1SM_SSISJ_SJ_fLi128ELi256ELNS4_4UMMA5MajorE0ELSP_0ELNSO_7ScaleInE0ELSQ_0EEEEEENS4_6LayoutINS5_IJSC_SC_SC_EEENS5_IJNSA_ILi0EEESV_SV_EEEEENS5_IJNS4_10UnderscoreESY_SY_EEEEENS4_18SM100_TMA_2SM_LOADENS4_14ComposedLayoutINS4_7SwizzleILi2ELi4ELi3EEENS4_18smem_ptr_flag_bitsILi16EEENST_INS5_IJNSA_ILi8EEESH_EEENS5_IJSH_SC_EEEEEEEvNS4_8identityES11_S1B_vS1C_EENS_8epilogue10collective18CollectiveEpilogueINS1E_23Sm100TmaWarpSpecializedILi4ELi2ELi32ELb1ELb0EEEJNS5_IJNSA_ILi64EEESG_SH_EEENS5_IJNST_IS1J_SC_EENST_INS5_IJSH_SB_EEENS5_IJSC_SF_EEEEEEEESJ_SK_SJ_SK_NS1E_6fusion15FusionCallbacksIS1I_NS1Q_17LinearCombinationISJ_fSJ_fLNS_15FloatRoundStyleE2EEES1K_S1P_JEEENS4_5SM1004TMEM4LOAD26SM100_TMEM_LOAD_32dp32b32xENS4_13SM90_TMA_LOADES1B_NS4_39AutoVectorizingCopyWithAssumedAlignmentILi128EEENS4_14SM90_TMA_STOREES1B_S22_S22_EEEvvEEEEvNT_6ParamsE,"",@"SHT_CUDA_INFO"
	.sectionflags	@""
	.align	4


	//----- nvinfo : EIATTR_CUDA_API_VERSION
	.align		4
        /*0000*/ 	.byte	0x04, 0x37
        /*0002*/ 	.short	(.L_31 - .L_30)
.L_30:
        /*0004*/ 	.word	0x00000082


	//----- nvinfo : EIATTR_KPARAM_INFO
	.align		4
.L_31:
        /*0008*/ 	.byte	0x04, 0x17
        /*000a*/ 	.short	(.L_33 - .L_32)
.L_32:
        /*000c*/ 	.word	0x00000000
        /*0010*/ 	.short	0x0000
        /*0012*/ 	.short	0x0000
        /*0014*/ 	.byte	0x00, 0xf0, 0x01, 0x20


	//----- nvinfo : EIATTR_AT_ENTRY_FRAGMENTS
	.align		4
.L_33:
        /*0018*/ 	.byte	0x04, 0x4f
        /*001a*/ 	.short	(.L_35 - .L_34)


	//   ....[0]....
.L_34:
        /*001c*/ 	.word	0x00000007


	//----- nvinfo : EIATTR_RESERVED_SMEM_USED
	.align		4
.L_35:
        /*0020*/ 	.byte	0x01, 0x41
	.zero		2


	//----- nvinfo : EIATTR_SPARSE_MMA_MASK
	.align		4
        /*0024*/ 	.byte	0x03, 0x50
        /*0026*/ 	.short	0x0000


	//----- nvinfo : EIATTR_TCGEN05_2CTA_USED
	.align		4
        /*0028*/ 	.byte	0x01, 0x52
	.zero		2


	//----- nvinfo : EIATTR_MAXREG_COUNT
	.align		4
        /*002c*/ 	.byte	0x03, 0x1b
        /*002e*/ 	.short	0x00ff


	//----- nvinfo : EIATTR_NUM_BARRIERS
	.align		4
        /*0030*/ 	.byte	0x02, 0x4c
        /*0032*/ 	.byte	0x07
	.zero		1


	//----- nvinfo : EIATTR_EXTERNS
	.align		4
        /*0034*/ 	.byte	0x04, 0x0f
        /*0036*/ 	.short	(.L_37 - .L_36)


	//   ....[0]....
	.align		4
.L_36:
        /*0038*/ 	.word	index@(__assertfail)


	//----- nvinfo : EIATTR_MERCURY_ISA_VERSION
	.align		4
.L_37:
        /*003c*/ 	.byte	0x03, 0x5f
        /*003e*/ 	.short	0x0101


	//----- nvinfo : EIATTR_INT_WARP_WIDE_INSTR_OFFSETS
	.align		4
        /*0040*/ 	.byte	0x04, 0x31
        /*0042*/ 	.short	(.L_39 - .L_38)


	//   ....[0]....
.L_38:
        /*0044*/ 	.word	0x00000d10


	//   ....[1]....
        /*0048*/ 	.word	0x00000db0


	//   ....[2]....
        /*004c*/ 	.word	0x00002110


	//   ....[3]....
        /*0050*/ 	.word	0x00003f00


	//   ....[4]....
        /*0054*/ 	.word	0x00003f30


	//   ....[5]....
        /*0058*/ 	.word	0x00003f80


	//   ....[6]....
        /*005c*/ 	.word	0x000048a0


	//   ....[7]....
        /*0060*/ 	.word	0x000048c0


	//   ....[8]....
        /*0064*/ 	.word	0x000049a0


	//   ....[9]....
        /*0068*/ 	.word	0x00004a60


	//   ....[10]....
        /*006c*/ 	.word	0x00004a80


	//   ....[11]....
        /*0070*/ 	.word	0x00004b50


	//   ....[12]....
        /*0074*/ 	.word	0x00004c40


	//   ....[13]....
        /*0078*/ 	.word	0x00004c60


	//   ....[14]....
        /*007c*/ 	.word	0x00004d60


	//   ....[15]....
        /*0080*/ 	.word	0x00004f10


	//   ....[16]....
        /*0084*/ 	.word	0x00004f20


	//   ....[17]....
        /*0088*/ 	.word	0x000050b0


	//----- nvinfo : EIATTR_COOP_GROUP_MASK_REGIDS
	.align		4
.L_39:
        /*008c*/ 	.byte	0x04, 0x29
        /*008e*/ 	.short	(.L_41 - .L_40)


	//   ....[0]....
.L_40:
        /*0090*/ 	.word	0xffffffff


	//   ....[1]....
        /*0094*/ 	.word	0xffffffff


	//   ....[2]....
        /*0098*/ 	.word	0xffffffff


	//   ....[3]....
        /*009c*/ 	.word	0xffffffff


	//   ....[4]....
        /*00a0*/ 	.word	0xffffffff


	//   ....[5]....
        /*00a4*/ 	.word	0xffffffff


	//   ....[6]....
        /*00a8*/ 	.word	0xffffffff


	//   ....[7]....
        /*00ac*/ 	.word	0xffffffff


	//   ....[8]....
        /*00b0*/ 	.word	0xffffffff


	//   ....[9]....
        /*00b4*/ 	.word	0xffffffff


	//   ....[10]....
        /*00b8*/ 	.word	0xffffffff


	//   ....[11]....
        /*00bc*/ 	.word	0xffffffff


	//   ....[12]....
        /*00c0*/ 	.word	0xffffffff


	//   ....[13]....
        /*00c4*/ 	.word	0xffffffff


	//----- nvinfo : EIATTR_COOP_GROUP_INSTR_OFFSETS
	.align		4
.L_41:
        /*00c8*/ 	.byte	0x04, 0x28
        /*00ca*/ 	.short	(.L_43 - .L_42)


	//   ....[0]....
.L_42:
        /*00cc*/ 	.word	0x000000c0


	//   ....[1]....
        /*00d0*/ 	.word	0x00000500


	//   ....[2]....
        /*00d4*/ 	.word	0x00000680


	//   ....[3]....
        /*00d8*/ 	.word	0x00000810


	//   ....[4]....
        /*00dc*/ 	.word	0x00000900


	//   ....[5]....
        /*00e0*/ 	.word	0x00000a60


	//   ....[6]....
        /*00e4*/ 	.word	0x00000bf0


	//   ....[7]....
        /*00e8*/ 	.word	0x00000e30


	//   ....[8]....
        /*00ec*/ 	.word	0x00001ff0


	//   ....[9]....
        /*00f0*/ 	.word	0x00002dd0


	//   ....[10]....
        /*00f4*/ 	.word	0x000032a0


	//   ....[11]....
        /*00f8*/ 	.word	0x000032d0


	//   ....[12]....
        /*00fc*/ 	.word	0x00003e10


	//   ....[13]....
        /*0100*/ 	.word	0x00004020


	//----- nvinfo : EIATTR_VRC_CTA_INIT_COUNT
	.align		4
.L_43:
        /*0104*/ 	.byte	0x02, 0x4a
        /*0106*/ 	.byte	0x80
	.zero		1


	//----- nvinfo : EIATTR_SYSCALL_OFFSETS
	.align		4
        /*0108*/ 	.byte	0x04, 0x46
        /*010a*/ 	.short	(.L_45 - .L_44)


	//   ....[0]....
.L_44:
        /*010c*/ 	.word	0x00005ba0


	//   ....[1]....
        /*0110*/ 	.word	0x00005c90


	//   ....[2]....
        /*0114*/ 	.word	0x00006400


	//   ....[3]....
        /*0118*/ 	.word	0x000070c0


	//   ....[4]....
        /*011c*/ 	.word	0x00007d60


	//   ....[5]....
        /*0120*/ 	.word	0x00008a00


	//----- nvinfo : EIATTR_MBARRIER_INSTR_OFFSETS
	.align		4
.L_45:
        /*0124*/ 	.byte	0x04, 0x39
        /*0126*/ 	.short	(.L_47 - .L_46)


	//   ....[0]....
.L_46:
        /*0128*/ 	.word	0x000005f0
        /*012c*/ 	.word	0x000000ff
        /*0130*/ 	.word	0x00000000
        /*0134*/ 	.short	0x0100
        /*0136*/ 	.byte	0x08
	.zero		1


	//   ....[1]....
        /*0138*/ 	.word	0x00000600
        /*013c*/ 	.word	0x000000ff
        /*0140*/ 	.word	0x00000020
        /*0144*/ 	.short	0x0100
        /*0146*/ 	.byte	0x08
	.zero		1


	//   ....[2]....
        /*0148*/ 	.word	0x00000610
        /*014c*/ 	.word	0x000000ff
        /*0150*/ 	.word	0x00000008
        /*0154*/ 	.short	0x0100
        /*0156*/ 	.byte	0x08
	.zero		1


	//   ....[3]....
        /*0158*/ 	.word	0x00000620
        /*015c*/ 	.word	0x000000ff
        /*0160*/ 	.word	0x00000028
        /*0164*/ 	.short	0x0100
        /*0166*/ 	.byte	0x08
	.zero		1


	//   ....[4]....
        /*0168*/ 	.word	0x00000630
        /*016c*/ 	.word	0x000000ff
        /*0170*/ 	.word	0x00000010
        /*0174*/ 	.short	0x0100
        /*0176*/ 	.byte	0x08
	.zero		1


	//   ....[5]....
        /*0178*/ 	.word	0x00000640
        /*017c*/ 	.word	0x000000ff
        /*0180*/ 	.word	0x00000030
        /*0184*/ 	.short	0x0100
        /*0186*/ 	.byte	0x08
	.zero		1


	//   ....[6]....
        /*0188*/ 	.word	0x00000650
        /*018c*/ 	.word	0x000000ff
        /*0190*/ 	.word	0x00000018
        /*0194*/ 	.short	0x0100
        /*0196*/ 	.byte	0x08
	.zero		1


	//   ....[7]....
        /*0198*/ 	.word	0x00000660
        /*019c*/ 	.word	0x000000ff
        /*01a0*/ 	.word	0x00000038
        /*01a4*/ 	.short	0x0100
        /*01a6*/ 	.byte	0x08
	.zero		1


	//   ....[8]....
        /*01a8*/ 	.word	0x00000780
        /*01ac*/ 	.word	0x000000ff
        /*01b0*/ 	.word	0x00000040
        /*01b4*/ 	.short	0x0100
        /*01b6*/ 	.byte	0x09
	.zero		1


	//   ....[9]....
        /*01b8*/ 	.word	0x00000790
        /*01bc*/ 	.word	0x000000ff
        /*01c0*/ 	.word	0x00000060
        /*01c4*/ 	.short	0x0100
        /*01c6*/ 	.byte	0x09
	.zero		1


	//   ....[10]....
        /*01c8*/ 	.word	0x000007a0
        /*01cc*/ 	.word	0x000000ff
        /*01d0*/ 	.word	0x00000048
        /*01d4*/ 	.short	0x0100
        /*01d6*/ 	.byte	0x09
	.zero		1


	//   ....[11]....
        /*01d8*/ 	.word	0x000007b0
        /*01dc*/ 	.word	0x000000ff
        /*01e0*/ 	.word	0x00000068
        /*01e4*/ 	.short	0x0100
        /*01e6*/ 	.byte	0x09
	.zero		1


	//   ....[12]....
        /*01e8*/ 	.word	0x000007c0
        /*01ec*/ 	.word	0x000000ff
        /*01f0*/ 	.word	0x00000050
        /*01f4*/ 	.short	0x0100
        /*01f6*/ 	.byte	0x09
	.zero		1


	//   ....[13]....
        /*01f8*/ 	.word	0x000007d0
        /*01fc*/ 	.word	0x000000ff
        /*0200*/ 	.word	0x00000070
        /*0204*/ 	.short	0x0100
        /*0206*/ 	.byte	0x09
	.zero		1


	//   ....[14]....
        /*0208*/ 	.word	0x000007e0
        /*020c*/ 	.word	0x000000ff
        /*0210*/ 	.word	0x00000058
        /*0214*/ 	.short	0x0100
        /*0216*/ 	.byte	0x09
	.zero		1


	//   ....[15]....
        /*0218*/ 	.word	0x000007f0
        /*021c*/ 	.word	0x000000ff
        /*0220*/ 	.word	0x00000078
        /*0224*/ 	.short	0x0100
        /*0226*/ 	.byte	0x09
	.zero		1


	//   ....[16]....
        /*0228*/ 	.word	0x000008d0
        /*022c*/ 	.word	0x000000ff
        /*0230*/ 	.word	0x00000080
        /*0234*/ 	.short	0x0100
        /*0236*/ 	.byte	0x08
	.zero		1


	//   ....[17]....
        /*0238*/ 	.word	0x000008e0
        /*023c*/ 	.word	0x000000ff
        /*0240*/ 	.word	0x00000088
        /*0244*/ 	.short	0x0100
        /*0246*/ 	.byte	0x08
	.zero		1


	//   ....[18]....
        /*0248*/ 	.word	0x00000a10
        /*024c*/ 	.word	0x000000ff
        /*0250*/ 	.word	0x00000090
        /*0254*/ 	.short	0x0100
        /*0256*/ 	.byte	0x08
	.zero		1


	//   ....[19]....
        /*0258*/ 	.word	0x00000a20
        /*025c*/ 	.word	0x000000ff
        /*0260*/ 	.word	0x000000a0
        /*0264*/ 	.short	0x0100
        /*0266*/ 	.byte	0x08
	.zero		1


	//   ....[20]....
        /*0268*/ 	.word	0x00000a30
        /*026c*/ 	.word	0x000000ff
        /*0270*/ 	.word	0x00000098
        /*0274*/ 	.short	0x0100
        /*0276*/ 	.byte	0x08
	.zero		1


	//   ....[21]....
        /*0278*/ 	.word	0x00000a40
        /*027c*/ 	.word	0x000000ff
        /*0280*/ 	.word	0x000000a8
        /*0284*/ 	.short	0x0100
        /*0286*/ 	.byte	0x08
	.zero		1


	//   ....[22]....
        /*0288*/ 	.word	0x00000b60
        /*028c*/ 	.word	0x000000ff
        /*0290*/ 	.word	0x000000b0
        /*0294*/ 	.short	0x0100
        /*0296*/ 	.byte	0x09
	.zero		1


	//   ....[23]....
        /*0298*/ 	.word	0x00000b70
        /*029c*/ 	.word	0x000000ff
        /*02a0*/ 	.word	0x000000d0
        /*02a4*/ 	.short	0x0100
        /*02a6*/ 	.byte	0x09
	.zero		1


	//   ....[24]....
        /*02a8*/ 	.word	0x00000b80
        /*02ac*/ 	.word	0x000000ff
        /*02b0*/ 	.word	0x000000b8
        /*02b4*/ 	.short	0x0100
        /*02b6*/ 	.byte	0x09
	.zero		1


	//   ....[25]....
        /*02b8*/ 	.word	0x00000b90
        /*02bc*/ 	.word	0x000000ff
        /*02c0*/ 	.word	0x000000d8
        /*02c4*/ 	.short	0x0100
        /*02c6*/ 	.byte	0x09
	.zero		1


	//   ....[26]....
        /*02c8*/ 	.word	0x00000ba0
        /*02cc*/ 	.word	0x000000ff
        /*02d0*/ 	.word	0x000000c0
        /*02d4*/ 	.short	0x0100
        /*02d6*/ 	.byte	0x09
	.zero		1


	//   ....[27]....
        /*02d8*/ 	.word	0x00000bb0
        /*02dc*/ 	.word	0x000000ff
        /*02e0*/ 	.word	0x000000e0
        /*02e4*/ 	.short	0x0100
        /*02e6*/ 	.byte	0x09
	.zero		1


	//   ....[28]....
        /*02e8*/ 	.word	0x00000bc0
        /*02ec*/ 	.word	0x000000ff
        /*02f0*/ 	.word	0x000000c8
        /*02f4*/ 	.short	0x0100
        /*02f6*/ 	.byte	0x09
	.zero		1


	//   ....[29]....
        /*02f8*/ 	.word	0x00000bd0
        /*02fc*/ 	.word	0x000000ff
        /*0300*/ 	.word	0x000000e8
        /*0304*/ 	.short	0x0100
        /*0306*/ 	.byte	0x09
	.zero		1


	//   ....[30]....
        /*0308*/ 	.word	0x00000cc0
        /*030c*/ 	.word	0x000000ff
        /*0310*/ 	.word	0x000000f0
        /*0314*/ 	.short	0x0100
        /*0316*/ 	.byte	0x08
	.zero		1


	//   ....[31]....
        /*0318*/ 	.word	0x00000cd0
        /*031c*/ 	.word	0x000000ff
        /*0320*/ 	.word	0x00000100
        /*0324*/ 	.short	0x0100
        /*0326*/ 	.byte	0x08
	.zero		1


	//   ....[32]....
        /*0328*/ 	.word	0x00000ce0
        /*032c*/ 	.word	0x000000ff
        /*0330*/ 	.word	0x000000f8
        /*0334*/ 	.short	0x0100
        /*0336*/ 	.byte	0x08
	.zero		1


	//   ....[33]....
        /*0338*/ 	.word	0x00000cf0
        /*033c*/ 	.word	0x000000ff
        /*0340*/ 	.word	0x00000108
        /*0344*/ 	.short	0x0100
        /*0346*/ 	.byte	0x08
	.zero		1


	//   ....[34]....
        /*0348*/ 	.word	0x00000de0
        /*034c*/ 	.word	0x000000ff
        /*0350*/ 	.word	0x00000110
        /*0354*/ 	.short	0x0100
        /*0356*/ 	.byte	0x07
	.zero		1


	//   ....[35]....
        /*0358*/ 	.word	0x000017f0
        /*035c*/ 	.word	0x00000002
        /*0360*/ 	.word	0x00000100
        /*0364*/ 	.short	0x010a
        /*0366*/ 	.byte	0xff
	.zero		1


	//   ....[36]....
        /*0368*/ 	.word	0x00001820
        /*036c*/ 	.word	0x00000002
        /*0370*/ 	.word	0x000000f0
        /*0374*/ 	.short	0x0101
        /*0376*/ 	.byte	0xff
	.zero		1


	//   ....[37]....
        /*0378*/ 	.word	0x000018f0
        /*037c*/ 	.word	0x000000ff
        /*0380*/ 	.word	0x00000020
        /*0384*/ 	.short	0x010a
        /*0386*/ 	.byte	0x08
	.zero		1


	//   ....[38]....
        /*0388*/ 	.word	0x000019f0
        /*038c*/ 	.word	0x000000ff
        /*0390*/ 	.word	0x00000020
        /*0394*/ 	.short	0x010a
        /*0396*/ 	.byte	0x21
	.zero		1


	//   ....[39]....
        /*0398*/ 	.word	0x00001ba0
        /*039c*/ 	.word	0x000000ff
        /*03a0*/ 	.word	0x00000020
        /*03a4*/ 	.short	0x010a
        /*03a6*/ 	.byte	0x08
	.zero		1


	//   ....[40]....
        /*03a8*/ 	.word	0x00001ca0
        /*03ac*/ 	.word	0x000000ff
        /*03b0*/ 	.word	0x00000088
        /*03b4*/ 	.short	0x0101
        /*03b6*/ 	.byte	0x06
	.zero		1


	//   ....[41]....
        /*03b8*/ 	.word	0x00001cc0
        /*03bc*/ 	.word	0x000000ff
        /*03c0*/ 	.word	0x00000020
        /*03c4*/ 	.short	0x010a
        /*03c6*/ 	.byte	0x08
	.zero		1


	//   ....[42]....
        /*03c8*/ 	.word	0x00001d40
        /*03cc*/ 	.word	0x000000ff
        /*03d0*/ 	.word	0x00000020
        /*03d4*/ 	.short	0x010a
        /*03d6*/ 	.byte	0x11
	.zero		1


	//   ....[43]....
        /*03d8*/ 	.word	0x00001ed0
        /*03dc*/ 	.word	0x000000ff
        /*03e0*/ 	.word	0x00000020
        /*03e4*/ 	.short	0x010a
        /*03e6*/ 	.byte	0x08
	.zero		1


	//   ....[44]....
        /*03e8*/ 	.word	0x00002020
        /*03ec*/ 	.word	0x00000002
        /*03f0*/ 	.word	0x00000090
        /*03f4*/ 	.short	0x010a
        /*03f6*/ 	.byte	0xff
	.zero		1


	//   ....[45]....
        /*03f8*/ 	.word	0x000020e0
        /*03fc*/ 	.word	0x00000002
        /*0400*/ 	.word	0x00000000
        /*0404*/ 	.short	0x0101
        /*0406*/ 	.byte	0xff
	.zero		1


	//   ....[46]....
        /*0408*/ 	.word	0x00002640
        /*040c*/ 	.word	0x000000ff
        /*0410*/ 	.word	0x00000000
        /*0414*/ 	.short	0x010a
        /*0416*/ 	.byte	0x04
	.zero		1


	//   ....[47]....
        /*0418*/ 	.word	0x000026d0
        /*041c*/ 	.word	0x000000ff
        /*0420*/ 	.word	0x00000000
        /*0424*/ 	.short	0x010a
        /*0426*/ 	.byte	0x04
	.zero		1


	//   ....[48]....
        /*0428*/ 	.word	0x00002760
        /*042c*/ 	.word	0x000000ff
        /*0430*/ 	.word	0x00000000
        /*0434*/ 	.short	0x010a
        /*0436*/ 	.byte	0x04
	.zero		1


	//   ....[49]....
        /*0438*/ 	.word	0x00002800
        /*043c*/ 	.word	0x00000000
        /*0440*/ 	.word	0x00000000
        /*0444*/ 	.short	0x010a
        /*0446*/ 	.byte	0xff
	.zero		1


	//   ....[50]....
        /*0448*/ 	.word	0x00002930
        /*044c*/ 	.word	0x00000000
        /*0450*/ 	.word	0x000000f0
        /*0454*/ 	.short	0x010a
        /*0456*/ 	.byte	0xff
	.zero		1


	//   ....[51]....
        /*0458*/ 	.word	0x000029a0
        /*045c*/ 	.word	0x00000000
        /*0460*/ 	.word	0x00000000
        /*0464*/ 	.short	0x0101
        /*0466*/ 	.byte	0xff
	.zero		1


	//   ....[52]....
        /*0468*/ 	.word	0x000029c0
        /*046c*/ 	.word	0x000000ff
        /*0470*/ 	.word	0x000000a0
        /*0474*/ 	.short	0x010a
        /*0476*/ 	.byte	0x05
	.zero		1


	//   ....[53]....
        /*0478*/ 	.word	0x00002ae0
        /*047c*/ 	.word	0x00000000
        /*0480*/ 	.word	0x00000090
        /*0484*/ 	.short	0x010a
        /*0486*/ 	.byte	0xff
	.zero		1


	//   ....[54]....
        /*0488*/ 	.word	0x00002be0
        /*048c*/ 	.word	0x00000000
        /*0490*/ 	.word	0x00000000
        /*0494*/ 	.short	0x0101
        /*0496*/ 	.byte	0xff
	.zero		1


	//   ....[55]....
        /*0498*/ 	.word	0x00002c70
        /*049c*/ 	.word	0x000000ff
        /*04a0*/ 	.word	0x000000a0
        /*04a4*/ 	.short	0x0106
        /*04a6*/ 	.byte	0x05
	.zero		1


	//   ....[56]....
        /*04a8*/ 	.word	0x00002c90
        /*04ac*/ 	.word	0x000000ff
        /*04b0*/ 	.word	0x000000a0
        /*04b4*/ 	.short	0x010a
        /*04b6*/ 	.byte	0x05
	.zero		1


	//   ....[57]....
        /*04b8*/ 	.word	0x00002d20
        /*04bc*/ 	.word	0x000000ff
        /*04c0*/ 	.word	0x000000a0
        /*04c4*/ 	.short	0x0106
        /*04c6*/ 	.byte	0x04
	.zero		1


	//   ....[58]....
        /*04c8*/ 	.word	0x00002d60
        /*04cc*/ 	.word	0x00000000
        /*04d0*/ 	.word	0x000000a0
        /*04d4*/ 	.short	0x010a
        /*04d6*/ 	.byte	0xff
	.zero		1


	//   ....[59]....
        /*04d8*/ 	.word	0x00002fa0
        /*04dc*/ 	.word	0x000000ff
        /*04e0*/ 	.word	0x00000008
        /*04e4*/ 	.short	0x010a
        /*04e6*/ 	.byte	0x06
	.zero		1


	//   ....[60]....
        /*04e8*/ 	.word	0x00002fc0
        /*04ec*/ 	.word	0x000000ff
        /*04f0*/ 	.word	0x00000008
        /*04f4*/ 	.short	0x010a
        /*04f6*/ 	.byte	0x06
	.zero		1


	//   ....[61]....
        /*04f8*/ 	.word	0x00003150
        /*04fc*/ 	.word	0x000000ff
        /*0500*/ 	.word	0x00000008
        /*0504*/ 	.short	0x010a
        /*0506*/ 	.byte	0x06
	.zero		1


	//   ....[62]....
        /*0508*/ 	.word	0x00003170
        /*050c*/ 	.word	0x000000ff
        /*0510*/ 	.word	0x00000008
        /*0514*/ 	.short	0x010a
        /*0516*/ 	.byte	0x06
	.zero		1


	//   ....[63]....
        /*0518*/ 	.word	0x00003230
        /*051c*/ 	.word	0x000000ff
        /*0520*/ 	.word	0x00000000
        /*0524*/ 	.short	0x0101
        /*0526*/ 	.byte	0x07
	.zero		1


	//   ....[64]....
        /*0528*/ 	.word	0x00003530
        /*052c*/ 	.word	0x00000000
        /*0530*/ 	.word	0x00000090
        /*0534*/ 	.short	0x010a
        /*0536*/ 	.byte	0xff
	.zero		1


	//   ....[65]....
        /*0538*/ 	.word	0x000035f0
        /*053c*/ 	.word	0x00000000
        /*0540*/ 	.word	0x00000000
        /*0544*/ 	.short	0x0101
        /*0546*/ 	.byte	0xff
	.zero		1


	//   ....[66]....
        /*0548*/ 	.word	0x000036b0
        /*054c*/ 	.word	0x000000ff
        /*0550*/ 	.word	0x00000000
        /*0554*/ 	.short	0x010a
        /*0556*/ 	.byte	0x06
	.zero		1


	//   ....[67]....
        /*0558*/ 	.word	0x000036c0
        /*055c*/ 	.word	0x000000ff
        /*0560*/ 	.word	0x000000d0
        /*0564*/ 	.short	0x010a
        /*0566*/ 	.byte	0x0a
	.zero		1


	//   ....[68]....
        /*0568*/ 	.word	0x00003770
        /*056c*/ 	.word	0x000000ff
        /*0570*/ 	.word	0x00000000
        /*0574*/ 	.short	0x010a
        /*0576*/ 	.byte	0x09
	.zero		1


	//   ....[69]....
        /*0578*/ 	.word	0x000038b0
        /*057c*/ 	.word	0x000000ff
        /*0580*/ 	.word	0x00000000
        /*0584*/ 	.short	0x010a
        /*0586*/ 	.byte	0x06
	.zero		1


	//   ....[70]....
        /*0588*/ 	.word	0x00003b00
        /*058c*/ 	.word	0x000000ff
        /*0590*/ 	.word	0x00000000
        /*0594*/ 	.short	0x010a
        /*0596*/ 	.byte	0x07
	.zero		1


	//   ....[71]....
        /*0598*/ 	.word	0x00003b90
        /*059c*/ 	.word	0x000000ff
        /*05a0*/ 	.word	0x00000000
        /*05a4*/ 	.short	0x010a
        /*05a6*/ 	.byte	0x07
	.zero		1


	//   ....[72]....
        /*05a8*/ 	.word	0x00003c20
        /*05ac*/ 	.word	0x000000ff
        /*05b0*/ 	.word	0x00000000
        /*05b4*/ 	.short	0x010a
        /*05b6*/ 	.byte	0x07
	.zero		1


	//   ....[73]....
        /*05b8*/ 	.word	0x00003cc0
        /*05bc*/ 	.word	0x00000000
        /*05c0*/ 	.word	0x00000000
        /*05c4*/ 	.short	0x010a
        /*05c6*/ 	.byte	0xff
	.zero		1


	//   ....[74]....
        /*05c8*/ 	.word	0x00003d00
        /*05cc*/ 	.word	0x00000000
        /*05d0*/ 	.word	0x00000000
        /*05d4*/ 	.short	0x010a
        /*05d6*/ 	.byte	0xff
	.zero		1


	//   ....[75]....
        /*05d8*/ 	.word	0x00003d70
        /*05dc*/ 	.word	0x000000ff
        /*05e0*/ 	.word	0x00000000
        /*05e4*/ 	.short	0x0101
        /*05e6*/ 	.byte	0x05
	.zero		1


	//   ....[76]....
        /*05e8*/ 	.word	0x00003db0
        /*05ec*/ 	.word	0x000000ff
        /*05f0*/ 	.word	0x00000110
        /*05f4*/ 	.short	0x010a
        /*05f6*/ 	.byte	0x08
	.zero		1


	//   ....[77]....
        /*05f8*/ 	.word	0x00003e00
        /*05fc*/ 	.word	0x000000ff
        /*0600*/ 	.word	0x00000000
        /*0604*/ 	.short	0x0101
        /*0606*/ 	.byte	0x05
	.zero		1


	//   ....[78]....
        /*0608*/ 	.word	0x00004250
        /*060c*/ 	.word	0x00000000
        /*0610*/ 	.word	0x00000090
        /*0614*/ 	.short	0x010a
        /*0616*/ 	.byte	0xff
	.zero		1


	//   ....[79]....
        /*0618*/ 	.word	0x00004310
        /*061c*/ 	.word	0x00000000
        /*0620*/ 	.word	0x00000000
        /*0624*/ 	.short	0x0101
        /*0626*/ 	.byte	0xff
	.zero		1


	//   ....[80]....
        /*0628*/ 	.word	0x00004630
        /*062c*/ 	.word	0x000000ff
        /*0630*/ 	.word	0x00000088
        /*0634*/ 	.short	0x010a
        /*0636*/ 	.byte	0x07
	.zero		1


	//   ....[81]....
        /*0638*/ 	.word	0x00004820
        /*063c*/ 	.word	0x000000ff
        /*0640*/ 	.word	0x00000060
        /*0644*/ 	.short	0x010a
        /*0646*/ 	.byte	0x07
	.zero		1


	//   ....[82]....
        /*0648*/ 	.word	0x00004a10
        /*064c*/ 	.word	0x000000ff
        /*0650*/ 	.word	0x00000040
        /*0654*/ 	.short	0x010b
        /*0656*/ 	.byte	0x07
	.zero		1


	//   ....[83]....
        /*0658*/ 	.word	0x00004a20
        /*065c*/ 	.word	0x000000ff
        /*0660*/ 	.word	0x00000000
        /*0664*/ 	.short	0x0101
        /*0666*/ 	.byte	0x0e
	.zero		1


	//   ....[84]....
        /*0668*/ 	.word	0x00004a30
        /*066c*/ 	.word	0x000000ff
        /*0670*/ 	.word	0x00000068
        /*0674*/ 	.short	0x010a
        /*0676*/ 	.byte	0x07
	.zero		1


	//   ....[85]....
        /*0678*/ 	.word	0x00004be0
        /*067c*/ 	.word	0x000000ff
        /*0680*/ 	.word	0x00000048
        /*0684*/ 	.short	0x010b
        /*0686*/ 	.byte	0x07
	.zero		1


	//   ....[86]....
        /*0688*/ 	.word	0x00004bf0
        /*068c*/ 	.word	0x000000ff
        /*0690*/ 	.word	0x00000000
        /*0694*/ 	.short	0x0101
        /*0696*/ 	.byte	0x0e
	.zero		1


	//   ....[87]....
        /*0698*/ 	.word	0x00004c00
        /*069c*/ 	.word	0x000000ff
        /*06a0*/ 	.word	0x00000070
        /*06a4*/ 	.short	0x010a
        /*06a6*/ 	.byte	0x07
	.zero		1


	//   ....[88]....
        /*06a8*/ 	.word	0x00004df0
        /*06ac*/ 	.word	0x000000ff
        /*06b0*/ 	.word	0x00000050
        /*06b4*/ 	.short	0x010b
        /*06b6*/ 	.byte	0x07
	.zero		1


	//   ....[89]....
        /*06b8*/ 	.word	0x00004e60
        /*06bc*/ 	.word	0x000000ff
        /*06c0*/ 	.word	0x00000000
        /*06c4*/ 	.short	0x0101
        /*06c6*/ 	.byte	0x0e
	.zero		1


	//   ....[90]....
        /*06c8*/ 	.word	0x00004e70
        /*06cc*/ 	.word	0x000000ff
        /*06d0*/ 	.word	0x00000078
        /*06d4*/ 	.short	0x010a
        /*06d6*/ 	.byte	0x07
	.zero		1


	//   ....[91]....
        /*06d8*/ 	.word	0x00005110
        /*06dc*/ 	.word	0x000000ff
        /*06e0*/ 	.word	0x00000058
        /*06e4*/ 	.short	0x010b
        /*06e6*/ 	.byte	0x07
	.zero		1


	//   ....[92]....
        /*06e8*/ 	.word	0x00005130
        /*06ec*/ 	.word	0x000000ff
        /*06f0*/ 	.word	0x00000000
        /*06f4*/ 	.short	0x0101
        /*06f6*/ 	.byte	0x0d
	.zero		1


	//   ....[93]....
        /*06f8*/ 	.word	0x00005160
        /*06fc*/ 	.word	0x000000ff
        /*0700*/ 	.word	0x00000060
        /*0704*/ 	.short	0x010a
        /*0706*/ 	.byte	0x07
	.zero		1


	//   ....[94]....
        /*0708*/ 	.word	0x00005180
        /*070c*/ 	.word	0x000000ff
        /*0710*/ 	.word	0x00000068
        /*0714*/ 	.short	0x010a
        /*0716*/ 	.byte	0x07
	.zero		1


	//   ....[95]....
        /*0718*/ 	.word	0x000051a0
        /*071c*/ 	.word	0x000000ff
        /*0720*/ 	.word	0x00000070
        /*0724*/ 	.short	0x010a
        /*0726*/ 	.byte	0x07
	.zero		1


	//   ....[96]....
        /*0728*/ 	.word	0x000051e0
        /*072c*/ 	.word	0x00000000
        /*0730*/ 	.word	0x00000078
        /*0734*/ 	.short	0x010a
        /*0736*/ 	.byte	0xff
	.zero		1


	//   ....[97]....
        /*0738*/ 	.word	0x00005560
        /*073c*/ 	.word	0x00000000
        /*0740*/ 	.word	0x00000090
        /*0744*/ 	.short	0x010a
        /*0746*/ 	.byte	0xff
	.zero		1


	//   ....[98]....
        /*0748*/ 	.word	0x00005670
        /*074c*/ 	.word	0x00000000
        /*0750*/ 	.word	0x00000000
        /*0754*/ 	.short	0x0101
        /*0756*/ 	.byte	0xff
	.zero		1


	//   ....[99]....
        /*0758*/ 	.word	0x000060c0
        /*075c*/ 	.word	0x000000ff
        /*0760*/ 	.word	0x00000040
        /*0764*/ 	.short	0x010a
        /*0766*/ 	.byte	0x30
	.zero		1


	//   ....[100]....
        /*0768*/ 	.word	0x00006100
        /*076c*/ 	.word	0x00000070
        /*0770*/ 	.word	0x000000b0
        /*0774*/ 	.short	0x010a
        /*0776*/ 	.byte	0xff
	.zero		1


	//   ....[101]....
        /*0778*/ 	.word	0x000061f0
        /*077c*/ 	.word	0x000000ff
        /*0780*/ 	.word	0x00000040
        /*0784*/ 	.short	0x010a
        /*0786*/ 	.byte	0x30
	.zero		1


	//   ....[102]....
        /*0788*/ 	.word	0x000062e0
        /*078c*/ 	.word	0x00000070
        /*0790*/ 	.word	0x000000b0
        /*0794*/ 	.short	0x010a
        /*0796*/ 	.byte	0xff
	.zero		1


	//   ....[103]....
        /*0798*/ 	.word	0x00006df0
        /*079c*/ 	.word	0x00000000
        /*07a0*/ 	.word	0x00000000
        /*07a4*/ 	.short	0x0101
        /*07a6*/ 	.byte	0xff
	.zero		1


	//   ....[104]....
        /*07a8*/ 	.word	0x00006e00
        /*07ac*/ 	.word	0x00000002
        /*07b0*/ 	.word	0x00000040
        /*07b4*/ 	.short	0x010a
        /*07b6*/ 	.byte	0xff
	.zero		1


	//   ....[105]....
        /*07b8*/ 	.word	0x00006ee0
        /*07bc*/ 	.word	0x00000002
        /*07c0*/ 	.word	0x00000040
        /*07c4*/ 	.short	0x010a
        /*07c6*/ 	.byte	0xff
	.zero		1


	//   ....[106]....
        /*07c8*/ 	.word	0x00007a90
        /*07cc*/ 	.word	0x0000003f
        /*07d0*/ 	.word	0x00000000
        /*07d4*/ 	.short	0x0101
        /*07d6*/ 	.byte	0xff
	.zero		1


	//   ....[107]....
        /*07d8*/ 	.word	0x00007ab0
        /*07dc*/ 	.word	0x00000000
        /*07e0*/ 	.word	0x00000040
        /*07e4*/ 	.short	0x010a
        /*07e6*/ 	.byte	0xff
	.zero		1


	//   ....[108]....
        /*07e8*/ 	.word	0x00007b80
        /*07ec*/ 	.word	0x00000000
        /*07f0*/ 	.word	0x00000040
        /*07f4*/ 	.short	0x010a
        /*07f6*/ 	.byte	0xff
	.zero		1


	//   ....[109]....
        /*07f8*/ 	.word	0x00008730
        /*07fc*/ 	.word	0x0000003f
        /*0800*/ 	.word	0x00000000
        /*0804*/ 	.short	0x0101
        /*0806*/ 	.byte	0xff
	.zero		1


	//   ....[110]....
        /*0808*/ 	.word	0x00008750
        /*080c*/ 	.word	0x00000000
        /*0810*/ 	.word	0x00000040
        /*0814*/ 	.short	0x010a
        /*0816*/ 	.byte	0xff
	.zero		1


	//   ....[111]....
        /*0818*/ 	.word	0x00008820
        /*081c*/ 	.word	0x00000000
        /*0820*/ 	.word	0x00000040
        /*0824*/ 	.short	0x010a
        /*0826*/ 	.byte	0xff
	.zero		1


	//   ....[112]....
        /*0828*/ 	.word	0x00008af0
        /*082c*/ 	.word	0x00000070
        /*0830*/ 	.word	0x00000000
        /*0834*/ 	.short	0x0101
        /*0836*/ 	.byte	0xff
	.zero		1


	//   ....[113]....
        /*0838*/ 	.word	0x00009420
        /*083c*/ 	.word	0x00000000
        /*0840*/ 	.word	0x00000000
        /*0844*/ 	.short	0x0101
        /*0846*/ 	.byte	0xff
	.zero		1


	//   ....[114]....
        /*0848*/ 	.word	0x00009690
        /*084c*/ 	.word	0x000000ff
        /*0850*/ 	.word	0x00000000
        /*0854*/ 	.short	0x0101
        /*0856*/ 	.byte	0x04
	.zero		1


	//   ....[115]....
        /*0858*/ 	.word	0x000096b0
        /*085c*/ 	.word	0x00000002
        /*0860*/ 	.word	0x00000100
        /*0864*/ 	.short	0x010a
        /*0866*/ 	.byte	0xff
	.zero		1


	//   ....[116]....
        /*0868*/ 	.word	0x00009710
        /*086c*/ 	.word	0x00000002
        /*0870*/ 	.word	0x00000020
        /*0874*/ 	.short	0x010a
        /*0876*/ 	.byte	0xff
	.zero		1


	//   ....[117]....
        /*0878*/ 	.word	0x00009770
        /*087c*/ 	.word	0x00000002
        /*0880*/ 	.word	0x00000020
        /*0884*/ 	.short	0x010a
        /*0886*/ 	.byte	0xff
	.zero		1


	//   ....[118]....
        /*0888*/ 	.word	0x000097c0
        /*088c*/ 	.word	0x00000002
        /*0890*/ 	.word	0x00000090
        /*0894*/ 	.short	0x010a
        /*0896*/ 	.byte	0xff
	.zero		1


	//   ....[119]....
        /*0898*/ 	.word	0x00009820
        /*089c*/ 	.word	0x00000000
        /*08a0*/ 	.word	0x00000000
        /*08a4*/ 	.short	0x010a
        /*08a6*/ 	.byte	0xff
	.zero		1


	//   ....[120]....
        /*08a8*/ 	.word	0x00009880
        /*08ac*/ 	.word	0x00000000
        /*08b0*/ 	.word	0x00000000
        /*08b4*/ 	.short	0x010a
        /*08b6*/ 	.byte	0xff
	.zero		1


	//   ....[121]....
        /*08b8*/ 	.word	0x000098e0
        /*08bc*/ 	.word	0x00000000
        /*08c0*/ 	.word	0x00000000
        /*08c4*/ 	.short	0x010a
        /*08c6*/ 	.byte	0xff
	.zero		1


	//   ....[122]....
        /*08c8*/ 	.word	0x00009930
        /*08cc*/ 	.word	0x00000000
        /*08d0*/ 	.word	0x000000f0
        /*08d4*/ 	.short	0x010a
        /*08d6*/ 	.byte	0xff
	.zero		1


	//   ....[123]....
        /*08d8*/ 	.word	0x00009990
        /*08dc*/ 	.word	0x00000000
        /*08e0*/ 	.word	0x000000a0
        /*08e4*/ 	.short	0x010a
        /*08e6*/ 	.byte	0xff
	.zero		1


	//   ....[124]....
        /*08e8*/ 	.word	0x000099e0
        /*08ec*/ 	.word	0x00000000
        /*08f0*/ 	.word	0x00000090
        /*08f4*/ 	.short	0x010a
        /*08f6*/ 	.byte	0xff
	.zero		1


	//   ....[125]....
        /*08f8*/ 	.word	0x00009a40
        /*08fc*/ 	.word	0x00000000
        /*0900*/ 	.word	0x000000a0
        /*0904*/ 	.short	0x010a
        /*0906*/ 	.byte	0xff
	.zero		1


	//   ....[126]....
        /*0908*/ 	.word	0x00009aa0
        /*090c*/ 	.word	0x00000004
        /*0910*/ 	.word	0x00000008
        /*0914*/ 	.short	0x010a
        /*0916*/ 	.byte	0xff
	.zero		1


	//   ....[127]....
        /*0918*/ 	.word	0x00009b80
        /*091c*/ 	.word	0x00000002
        /*0920*/ 	.word	0x00000008
        /*0924*/ 	.short	0x010a
        /*0926*/ 	.byte	0xff
	.zero		1


	//   ....[128]....
        /*0928*/ 	.word	0x00009bd0
        /*092c*/ 	.word	0x00000000
        /*0930*/ 	.word	0x00000090
        /*0934*/ 	.short	0x010a
        /*0936*/ 	.byte	0xff
	.zero		1


	//   ....[129]....
        /*0938*/ 	.word	0x00009c30
        /*093c*/ 	.word	0x00000000
        /*0940*/ 	.word	0x000000d0
        /*0944*/ 	.short	0x010a
        /*0946*/ 	.byte	0xff
	.zero		1


	//   ....[130]....
        /*0948*/ 	.word	0x00009c90
        /*094c*/ 	.word	0x00000000
        /*0950*/ 	.word	0x00000000
        /*0954*/ 	.short	0x010a
        /*0956*/ 	.byte	0xff
	.zero		1


	//   ....[131]....
        /*0958*/ 	.word	0x00009cf0
        /*095c*/ 	.word	0x00000000
        /*0960*/ 	.word	0x00000000
        /*0964*/ 	.short	0x010a
        /*0966*/ 	.byte	0xff
	.zero		1


	//   ....[132]....
        /*0968*/ 	.word	0x00009d50
        /*096c*/ 	.word	0x00000000
        /*0970*/ 	.word	0x00000000
        /*0974*/ 	.short	0x010a
        /*0976*/ 	.byte	0xff
	.zero		1


	//   ....[133]....
        /*0978*/ 	.word	0x00009db0
        /*097c*/ 	.word	0x00000000
        /*0980*/ 	.word	0x00000000
        /*0984*/ 	.short	0x010a
        /*0986*/ 	.byte	0xff
	.zero		1


	//   ....[134]....
        /*0988*/ 	.word	0x00009e10
        /*098c*/ 	.word	0x00000000
        /*0990*/ 	.word	0x00000110
        /*0994*/ 	.short	0x010a
        /*0996*/ 	.byte	0xff
	.zero		1


	//   ....[135]....
        /*0998*/ 	.word	0x00009e60
        /*099c*/ 	.word	0x00000000
        /*09a0*/ 	.word	0x00000090
        /*09a4*/ 	.short	0x010a
        /*09a6*/ 	.byte	0xff
	.zero		1


	//   ....[136]....
        /*09a8*/ 	.word	0x00009ec0
        /*09ac*/ 	.word	0x00000000
        /*09b0*/ 	.word	0x00000088
        /*09b4*/ 	.short	0x010a
        /*09b6*/ 	.byte	0xff
	.zero		1


	//   ....[137]....
        /*09b8*/ 	.word	0x00009f20
        /*09bc*/ 	.word	0x00000000
        /*09c0*/ 	.word	0x00000060
        /*09c4*/ 	.short	0x010a
        /*09c6*/ 	.byte	0xff
	.zero		1


	//   ....[138]....
        /*09c8*/ 	.word	0x00009f80
        /*09cc*/ 	.word	0x00000000
        /*09d0*/ 	.word	0x00000068
        /*09d4*/ 	.short	0x010a
        /*09d6*/ 	.byte	0xff
	.zero		1


	//   ....[139]....
        /*09d8*/ 	.word	0x00009fe0
        /*09dc*/ 	.word	0x00000000
        /*09e0*/ 	.word	0x00000070
        /*09e4*/ 	.short	0x010a
        /*09e6*/ 	.byte	0xff
	.zero		1


	//   ....[140]....
        /*09e8*/ 	.word	0x0000a040
        /*09ec*/ 	.word	0x00000000
        /*09f0*/ 	.word	0x00000078
        /*09f4*/ 	.short	0x010a
        /*09f6*/ 	.byte	0xff
	.zero		1


	//   ....[141]....
        /*09f8*/ 	.word	0x0000a0a0
        /*09fc*/ 	.word	0x00000000
        /*0a00*/ 	.word	0x00000060
        /*0a04*/ 	.short	0x010a
        /*0a06*/ 	.byte	0xff
	.zero		1


	//   ....[142]....
        /*0a08*/ 	.word	0x0000a100
        /*0a0c*/ 	.word	0x00000000
        /*0a10*/ 	.word	0x00000068
        /*0a14*/ 	.short	0x010a
        /*0a16*/ 	.byte	0xff
	.zero		1


	//   ....[143]....
        /*0a18*/ 	.word	0x0000a160
        /*0a1c*/ 	.word	0x00000000
        /*0a20*/ 	.word	0x00000070
        /*0a24*/ 	.short	0x010a
        /*0a26*/ 	.byte	0xff
	.zero		1


	//   ....[144]....
        /*0a28*/ 	.word	0x0000a1b0
        /*0a2c*/ 	.word	0x00000000
        /*0a30*/ 	.word	0x00000090
        /*0a34*/ 	.short	0x010a
        /*0a36*/ 	.byte	0xff
	.zero		1


	//   ....[145]....
        /*0a38*/ 	.word	0x0000a210
        /*0a3c*/ 	.word	0x00000002
        /*0a40*/ 	.word	0x00000040
        /*0a44*/ 	.short	0x010a
        /*0a46*/ 	.byte	0xff
	.zero		1


	//   ....[146]....
        /*0a48*/ 	.word	0x0000a260
        /*0a4c*/ 	.word	0x00000070
        /*0a50*/ 	.word	0x000000b0
        /*0a54*/ 	.short	0x010a
        /*0a56*/ 	.byte	0xff
	.zero		1


	//   ....[147]....
        /*0a58*/ 	.word	0x0000a2b0
        /*0a5c*/ 	.word	0x00000002
        /*0a60*/ 	.word	0x00000040
        /*0a64*/ 	.short	0x010a
        /*0a66*/ 	.byte	0xff
	.zero		1


	//   ....[148]....
        /*0a68*/ 	.word	0x0000a300
        /*0a6c*/ 	.word	0x00000000
        /*0a70*/ 	.word	0x00000040
        /*0a74*/ 	.short	0x010a
        /*0a76*/ 	.byte	0xff
	.zero		1


	//   ....[149]....
        /*0a78*/ 	.word	0x0000a350
        /*0a7c*/ 	.word	0x00000000
        /*0a80*/ 	.word	0x00000040
        /*0a84*/ 	.short	0x010a
        /*0a86*/ 	.byte	0xff
	.zero		1


	//----- nvinfo : EIATTR_NUM_MBARRIERS
	.align		4
.L_47:
        /*0a88*/ 	.byte	0x03, 0x38
        /*0a8a*/ 	.short	0x0023


	//----- nvinfo : EIATTR_EXIT_INSTR_OFFSETS
	.align		4
        /*0a8c*/ 	.byte	0x04, 0x1c
        /*0a8e*/ 	.short	(.L_49 - .L_48)


	//   ....[0]....
.L_48:
        /*0a90*/ 	.word	0x00002830


	//   ....[1]....
        /*0a94*/ 	.word	0x00002d30


	//   ....[2]....
        /*0a98*/ 	.word	0x00002d90


	//   ....[3]....
        /*0a9c*/ 	.word	0x00004030


	//   ....[4]....
        /*0aa0*/ 	.word	0x00005210


	//   ....[5]....
        /*0aa4*/ 	.word	0x00005250


	//   ....[6]....
        /*0aa8*/ 	.word	0x00009580


	//   ....[7]....
        /*0aac*/ 	.word	0x00009600


	//   ....[8]....
        /*0ab0*/ 	.word	0x00009630


	//   ....[9]....
        /*0ab4*/ 	.word	0x000096a0


	//----- nvinfo : EIATTR_MAX_THREADS
	.align		4
.L_49:
        /*0ab8*/ 	.byte	0x04, 0x05
        /*0aba*/ 	.short	(.L_51 - .L_50)
.L_50:
        /*0abc*/ 	.word	0x00000100
        /*0ac0*/ 	.word	0x00000001
        /*0ac4*/ 	.word	0x00000001


	//----- nvinfo : EIATTR_CRS_STACK_SIZE
	.align		4
.L_51:
        /*0ac8*/ 	.byte	0x04, 0x1e
        /*0aca*/ 	.short	(.L_53 - .L_52)
.L_52:
        /*0acc*/ 	.word	0x00000000


	//----- nvinfo : EIATTR_CBANK_PARAM_SIZE
	.align		4
.L_53:
        /*0ad0*/ 	.byte	0x03, 0x19
        /*0ad2*/ 	.short	0x0800


	//----- nvinfo : EIATTR_PARAM_CBANK
	.align		4
        /*0ad4*/ 	.byte	0x04, 0x0a
        /*0ad6*/ 	.short	(.L_55 - .L_54)
	.align		4
.L_54:
        /*0ad8*/ 	.word	index@(.nv.constant0._ZN7cutlass13device_kernelINS_4gemm6kernel13GemmUniversalIN4cute5tupleIJiiiiEEENS1_10collective13CollectiveMmaINS1_35MainloopSm100TmaUmmaWarpSpecializedILi4ELi2ELi4ENS5_IJNS4_1CILi2EEENSA_ILi1EEESC_EEEEENS5_IJNSA_ILi128EEENSA_ILi256EEENSA_ILi32EEEEEENS_6half_tENS5_IJlSC_lEEESJ_SK_NS4_8TiledMMAINS4_8MMA_AtomIJNS4_26SM100_MMA_F16BF16_2x1SM_SSISJ_SJ_fLi128ELi256ELNS4_4UMMA5MajorE0ELSP_0ELNSO_7ScaleInE0ELSQ_0EEEEEENS4_6LayoutINS5_IJSC_SC_SC_EEENS5_IJNSA_ILi0EEESV_SV_EEEEENS5_IJNS4_10UnderscoreESY_SY_EEEEENS4_18SM100_TMA_2SM_LOADENS4_14ComposedLayoutINS4_7SwizzleILi2ELi4ELi3EEENS4_18smem_ptr_flag_bitsILi16EEENST_INS5_IJNSA_ILi8EEESH_EEENS5_IJSH_SC_EEEEEEEvNS4_8identityES11_S1B_vS1C_EENS_8epilogue10collective18CollectiveEpilogueINS1E_23Sm100TmaWarpSpecializedILi4ELi2ELi32ELb1ELb0EEEJNS5_IJNSA_ILi64EEESG_SH_EEENS5_IJNST_IS1J_SC_EENST_INS5_IJSH_SB_EEENS5_IJSC_SF_EEEEEEEESJ_SK_SJ_SK_NS1E_6fusion15FusionCallbacksIS1I_NS1Q_17LinearCombinationISJ_fSJ_fLNS_15FloatRoundStyleE2EEES1K_S1P_JEEENS4_5SM1004TMEM4LOAD26SM100_TMEM_LOAD_32dp32b32xENS4_13SM90_TMA_LOADES1B_NS4_39AutoVectorizingCopyWithAssumedAlignmentILi128EEENS4_14SM90_TMA_STOREES1B_S22_S22_EEEvvEEEEvNT_6ParamsE)
        /*0adc*/ 	.short	0x0380
        /*0ade*/ 	.short	0x0800


	//----- nvinfo : EIATTR_SW_WAR
	.align		4
.L_55:
        /*0ae0*/ 	.byte	0x04, 0x36
        /*0ae2*/ 	.short	(.L_57 - .L_56)
.L_56:
        /*0ae4*/ 	.word	0x00000008
.L_57:


//--------------------- .nv.callgraph             --------------------------
	.section	.nv.callgraph,"",@"SHT_CUDA_CALLGRAPH"
	.align	4
	.sectionentsize	8
	.align		4
        /*0000*/ 	.word	0x00000000
	.align		4
        /*0004*/ 	.word	0xffffffff
	.align		4
        /*0008*/ 	.word	index@(_ZN7cutlass13device_kernelINS_4gemm6kernel13GemmUniversalIN4cute5tupleIJiiiiEEENS1_10collective13CollectiveMmaINS1_35MainloopSm100TmaUmmaWarpSpecializedILi4ELi2ELi4ENS5_IJNS4_1CILi2EEENSA_ILi1EEESC_EEEEENS5_IJNSA_ILi128EEENSA_ILi256EEENSA_ILi32EEEEEENS_6half_tENS5_IJlSC_lEEESJ_SK_NS4_8TiledMMAINS4_8MMA_AtomIJNS4_26SM100_MMA_F16BF16_2x1SM_SSISJ_SJ_fLi128ELi256ELNS4_4UMMA5MajorE0ELSP_0ELNSO_7ScaleInE0ELSQ_0EEEEEENS4_6LayoutINS5_IJSC_SC_SC_EEENS5_IJNSA_ILi0EEESV_SV_EEEEENS5_IJNS4_10UnderscoreESY_SY_EEEEENS4_18SM100_TMA_2SM_LOADENS4_14ComposedLayoutINS4_7SwizzleILi2ELi4ELi3EEENS4_18smem_ptr_flag_bitsILi16EEENST_INS5_IJNSA_ILi8EEESH_EEENS5_IJSH_SC_EEEEEEEvNS4_8identityES11_S1B_vS1C_EENS_8epilogue10collective18CollectiveEpilogueINS1E_23Sm100TmaWarpSpecializedILi4ELi2ELi32ELb1ELb0EEEJNS5_IJNSA_ILi64EEESG_SH_EEENS5_IJNST_IS1J_SC_EENST_INS5_IJSH_SB_EEENS5_IJSC_SF_EEEEEEEESJ_SK_SJ_SK_NS1E_6fusion15FusionCallbacksIS1I_NS1Q_17LinearCombinationISJ_fSJ_fLNS_15FloatRoundStyleE2EEES1K_S1P_JEEENS4_5SM1004TMEM4LOAD26SM100_TMEM_LOAD_32dp32b32xENS4_13SM90_TMA_LOADES1B_NS4_39AutoVectorizingCopyWithAssumedAlignmentILi128EEENS4_14SM90_TMA_STOREES1B_S22_S22_EEEvvEEEEvNT_6ParamsE)
	.align		4
        /*000c*/ 	.word	index@(__assertfail)
	.align		4
        /*0010*/ 	.word	0x00000000
	.align		4
        /*0014*/ 	.word	0xfffffffe
	.align		4
        /*0018*/ 	.word	0x00000000
	.align		4
        /*001c*/ 	.word	0xfffffffd
	.align		4
        /*0020*/ 	.word	0x00000000
	.align		4
        /*0024*/ 	.word	0xfffffffc


//--------------------- .nv.constant4             --------------------------
	.section	.nv.constant4,"a",@progbits
	.align	8
	.align		8
.nv.constant4:
        /*0000*/ 	.dword	__assertfail
	.align		8
        /*0008*/ 	.dword	__unnamed_1
	.align		8
        /*0010*/ 	.dword	__unnamed_2
	.align		8
        /*0018*/ 	.dword	_ZN39_INTERNAL_0d52d3fc_4_k_cu_dd75ad67_74114cuda3std3__45__cpo5beginE
	.align		8
        /*0020*/ 	.dword	_ZN39_INTERNAL_0d52d3fc_4_k_cu_dd75ad67_74114cuda3std3__45__cpo3endE
	.align		8
        /*0028*/ 	.dword	_ZN39_INTERNAL_0d52d3fc_4_k_cu_dd75ad67_74114cuda3std3__45__cpo6cbeginE
	.align		8
        /*0030*/ 	.dword	_ZN39_INTERNAL_0d52d3fc_4_k_cu_dd75ad67_74114cuda3std3__45__cpo4cendE
	.align		8
        /*0038*/ 	.dword	_ZN39_INTERNAL_0d52d3fc_4_k_cu_dd75ad67_74114cuda3std3__441_GLOBAL__N__0d52d3fc_4_k_cu_dd75ad67_74116ignoreE
	.align		8
        /*0040*/ 	.dword	_ZN39_INTERNAL_0d52d3fc_4_k_cu_dd75ad67_74114cuda3std3__419piecewise_constructE
	.align		8
        /*0048*/ 	.dword	_ZN39_INTERNAL_0d52d3fc_4_k_cu_dd75ad67_74114cuda3std3__48in_placeE
	.align		8
        /*0050*/ 	.dword	_ZN39_INTERNAL_0d52d3fc_4_k_cu_dd75ad67_74114cuda3std6ranges3__45__cpo4swapE
	.align		8
        /*0058*/ 	.dword	_ZN39_INTERNAL_0d52d3fc_4_k_cu_dd75ad67_74114cuda3std6ranges3__45__cpo9iter_moveE
	.align		8
        /*0060*/ 	.dword	_ZN39_INTERNAL_0d52d3fc_4_k_cu_dd75ad67_74114cute7productE
	.align		8
        /*0068*/ 	.dword	_ZN39_INTERNAL_0d52d3fc_4_k_cu_dd75ad67_74114cute1_E
	.align		8
        /*0070*/ 	.dword	$str$25
	.align		8
        /*0078*/ 	.dword	$str$26
	.align		8
        /*0080*/ 	.dword	$str$27
	.align		8
        /*0088*/ 	.dword	$str$28


//--------------------- .text._ZN7cutlass13device_kernelINS_4gemm6kernel13GemmUniversalIN4cute5tupleIJiiiiEEENS1_10collective13CollectiveMmaINS1_35MainloopSm100TmaUmmaWarpSpecializedILi4ELi2ELi4ENS5_IJNS4_1CILi2EEENSA_ILi1EEESC_EEEEENS5_IJNSA_ILi128EEENSA_ILi256EEENSA_ILi32EEEEEENS_6half_tENS5_IJlSC_lEEESJ_SK_NS4_8TiledMMAINS4_8MMA_AtomIJNS4_26SM100_MMA_F16BF16_2x1SM_SSISJ_SJ_fLi128ELi256ELNS4_4UMMA5MajorE0ELSP_0ELNSO_7ScaleInE0ELSQ_0EEEEEENS4_6LayoutINS5_IJSC_SC_SC_EEENS5_IJNSA_ILi0EEESV_SV_EEEEENS5_IJNS4_10UnderscoreESY_SY_EEEEENS4_18SM100_TMA_2SM_LOADENS4_14ComposedLayoutINS4_7SwizzleILi2ELi4ELi3EEENS4_18smem_ptr_flag_bitsILi16EEENST_INS5_IJNSA_ILi8EEESH_EEENS5_IJSH_SC_EEEEEEEvNS4_8identityES11_S1B_vS1C_EENS_8epilogue10collective18CollectiveEpilogueINS1E_23Sm100TmaWarpSpecializedILi4ELi2ELi32ELb1ELb0EEEJNS5_IJNSA_ILi64EEESG_SH_EEENS5_IJNST_IS1J_SC_EENST_INS5_IJSH_SB_EEENS5_IJSC_SF_EEEEEEEESJ_SK_SJ_SK_NS1E_6fusion15FusionCallbacksIS1I_NS1Q_17LinearCombinationISJ_fSJ_fLNS_15FloatRoundStyleE2EEES1K_S1P_JEEENS4_5SM1004TMEM4LOAD26SM100_TMEM_LOAD_32dp32b32xENS4_13SM90_TMA_LOADES1B_NS4_39AutoVectorizingCopyWithAssumedAlignmentILi128EEENS4_14SM90_TMA_STOREES1B_S22_S22_EEEvvEEEEvNT_6ParamsE --------------------------
	.section	.text._ZN7cutlass13device_kernelINS_4gemm6kernel13GemmUniversalIN4cute5tupleIJiiiiEEENS1_10collective13CollectiveMmaINS1_35MainloopSm100TmaUmmaWarpSpecializedILi4ELi2ELi4ENS5_IJNS4_1CILi2EEENSA_ILi1EEESC_EEEEENS5_IJNSA_ILi128EEENSA_ILi256EEENSA_ILi32EEEEEENS_6half_tENS5_IJlSC_lEEESJ_SK_NS4_8TiledMMAINS4_8MMA_AtomIJNS4_26SM100_MMA_F16BF16_2x1SM_SSISJ_SJ_fLi128ELi256ELNS4_4UMMA5MajorE0ELSP_0ELNSO_7ScaleInE0ELSQ_0EEEEEENS4_6LayoutINS5_IJSC_SC_SC_EEENS5_IJNSA_ILi0EEESV_SV_EEEEENS5_IJNS4_10UnderscoreESY_SY_EEEEENS4_18SM100_TMA_2SM_LOADENS4_14ComposedLayoutINS4_7SwizzleILi2ELi4ELi3EEENS4_18smem_ptr_flag_bitsILi16EEENST_INS5_IJNSA_ILi8EEESH_EEENS5_IJSH_SC_EEEEEEEvNS4_8identityES11_S1B_vS1C_EENS_8epilogue10collective18CollectiveEpilogueINS1E_23Sm100TmaWarpSpecializedILi4ELi2ELi32ELb1ELb0EEEJNS5_IJNSA_ILi64EEESG_SH_EEENS5_IJNST_IS1J_SC_EENST_INS5_IJSH_SB_EEENS5_IJSC_SF_EEEEEEEESJ_SK_SJ_SK_NS1E_6fusion15FusionCallbacksIS1I_NS1Q_17LinearCombinationISJ_fSJ_fLNS_15FloatRoundStyleE2EEES1K_S1P_JEEENS4_5SM1004TMEM4LOAD26SM100_TMEM_LOAD_32dp32b32xENS4_13SM90_TMA_LOADES1B_NS4_39AutoVectorizingCopyWithAssumedAlignmentILi128EEENS4_14SM90_TMA_STOREES1B_S22_S22_EEEvvEEEEvNT_6ParamsE,"ax",@progbits
	.align	128
.text._ZN7cutlass13device_kernelINS_4gemm6kernel13GemmUniversalIN4cute5tupleIJiiiiEEENS1_10collective13CollectiveMmaINS1_35MainloopSm100TmaUmmaWarpSpecializedILi4ELi2ELi4ENS5_IJNS4_1CILi2EEENSA_ILi1EEESC_EEEEENS5_IJNSA_ILi128EEENSA_ILi256EEENSA_ILi32EEEEEENS_6half_tENS5_IJlSC_lEEESJ_SK_NS4_8TiledMMAINS4_8MMA_AtomIJNS4_26SM100_MMA_F16BF16_2x1SM_SSISJ_SJ_fLi128ELi256ELNS4_4UMMA5MajorE0ELSP_0ELNSO_7ScaleInE0ELSQ_0EEEEEENS4_6LayoutINS5_IJSC_SC_SC_EEENS5_IJNSA_ILi0EEESV_SV_EEEEENS5_IJNS4_10UnderscoreESY_SY_EEEEENS4_18SM100_TMA_2SM_LOADENS4_14ComposedLayoutINS4_7SwizzleILi2ELi4ELi3EEENS4_18smem_ptr_flag_bitsILi16EEENST_INS5_IJNSA_ILi8EEESH_EEENS5_IJSH_SC_EEEEEEEvNS4_8identityES11_S1B_vS1C_EENS_8epilogue10collective18CollectiveEpilogueINS1E_23Sm100TmaWarpSpecializedILi4ELi2ELi32ELb1ELb0EEEJNS5_IJNSA_ILi64EEESG_SH_EEENS5_IJNST_IS1J_SC_EENST_INS5_IJSH_SB_EEENS5_IJSC_SF_EEEEEEEESJ_SK_SJ_SK_NS1E_6fusion15FusionCallbacksIS1I_NS1Q_17LinearCombinationISJ_fSJ_fLNS_15FloatRoundStyleE2EEES1K_S1P_JEEENS4_5SM1004TMEM4LOAD26SM100_TMEM_LOAD_32dp32b32xENS4_13SM90_TMA_LOADES1B_NS4_39AutoVectorizingCopyWithAssumedAlignmentILi128EEENS4_14SM90_TMA_STOREES1B_S22_S22_EEEvvEEEEvNT_6ParamsE:
        .type           _ZN7cutlass13device_kernelINS_4gemm6kernel13GemmUniversalIN4cute5tupleIJiiiiEEENS1_10collective13CollectiveMmaINS1_35MainloopSm100TmaUmmaWarpSpecializedILi4ELi2ELi4ENS5_IJNS4_1CILi2EEENSA_ILi1EEESC_EEEEENS5_IJNSA_ILi128EEENSA_ILi256EEENSA_ILi32EEEEEENS_6half_tENS5_IJlSC_lEEESJ_SK_NS4_8TiledMMAINS4_8MMA_AtomIJNS4_26SM100_MMA_F16BF16_2x1SM_SSISJ_SJ_fLi128ELi256ELNS4_4UMMA5MajorE0ELSP_0ELNSO_7ScaleInE0ELSQ_0EEEEEENS4_6LayoutINS5_IJSC_SC_SC_EEENS5_IJNSA_ILi0EEESV_SV_EEEEENS5_IJNS4_10UnderscoreESY_SY_EEEEENS4_18SM100_TMA_2SM_LOADENS4_14ComposedLayoutINS4_7SwizzleILi2ELi4ELi3EEENS4_18smem_ptr_flag_bitsILi16EEENST_INS5_IJNSA_ILi8EEESH_EEENS5_IJSH_SC_EEEEEEEvNS4_8identityES11_S1B_vS1C_EENS_8epilogue10collective18CollectiveEpilogueINS1E_23Sm100TmaWarpSpecializedILi4ELi2ELi32ELb1ELb0EEEJNS5_IJNSA_ILi64EEESG_SH_EEENS5_IJNST_IS1J_SC_EENST_INS5_IJSH_SB_EEENS5_IJSC_SF_EEEEEEEESJ_SK_SJ_SK_NS1E_6fusion15FusionCallbacksIS1I_NS1Q_17LinearCombinationISJ_fSJ_fLNS_15FloatRoundStyleE2EEES1K_S1P_JEEENS4_5SM1004TMEM4LOAD26SM100_TMEM_LOAD_32dp32b32xENS4_13SM90_TMA_LOADES1B_NS4_39AutoVectorizingCopyWithAssumedAlignmentILi128EEENS4_14SM90_TMA_STOREES1B_S22_S22_EEEvvEEEEvNT_6ParamsE,@function
        .size           _ZN7cutlass13device_kernelINS_4gemm6kernel13GemmUniversalIN4cute5tupleIJiiiiEEENS1_10collective13CollectiveMmaINS1_35MainloopSm100TmaUmmaWarpSpecializedILi4ELi2ELi4ENS5_IJNS4_1CILi2EEENSA_ILi1EEESC_EEEEENS5_IJNSA_ILi128EEENSA_ILi256EEENSA_ILi32EEEEEENS_6half_tENS5_IJlSC_lEEESJ_SK_NS4_8TiledMMAINS4_8MMA_AtomIJNS4_26SM100_MMA_F16BF16_2x1SM_SSISJ_SJ_fLi128ELi256ELNS4_4UMMA5MajorE0ELSP_0ELNSO_7ScaleInE0ELSQ_0EEEEEENS4_6LayoutINS5_IJSC_SC_SC_EEENS5_IJNSA_ILi0EEESV_SV_EEEEENS5_IJNS4_10UnderscoreESY_SY_EEEEENS4_18SM100_TMA_2SM_LOADENS4_14ComposedLayoutINS4_7SwizzleILi2ELi4ELi3EEENS4_18smem_ptr_flag_bitsILi16EEENST_INS5_IJNSA_ILi8EEESH_EEENS5_IJSH_SC_EEEEEEEvNS4_8identityES11_S1B_vS1C_EENS_8epilogue10collective18CollectiveEpilogueINS1E_23Sm100TmaWarpSpecializedILi4ELi2ELi32ELb1ELb0EEEJNS5_IJNSA_ILi64EEESG_SH_EEENS5_IJNST_IS1J_SC_EENST_INS5_IJSH_SB_EEENS5_IJSC_SF_EEEEEEEESJ_SK_SJ_SK_NS1E_6fusion15FusionCallbacksIS1I_NS1Q_17LinearCombinationISJ_fSJ_fLNS_15FloatRoundStyleE2EEES1K_S1P_JEEENS4_5SM1004TMEM4LOAD26SM100_TMEM_LOAD_32dp32b32xENS4_13SM90_TMA_LOADES1B_NS4_39AutoVectorizingCopyWithAssumedAlignmentILi128EEENS4_14SM90_TMA_STOREES1B_S22_S22_EEEvvEEEEvNT_6ParamsE,(.L_x_197 - _ZN7cutlass13device_kernelINS_4gemm6kernel13GemmUniversalIN4cute5tupleIJiiiiEEENS1_10collective13CollectiveMmaINS1_35MainloopSm100TmaUmmaWarpSpecializedILi4ELi2ELi4ENS5_IJNS4_1CILi2EEENSA_ILi1EEESC_EEEEENS5_IJNSA_ILi128EEENSA_ILi256EEENSA_ILi32EEEEEENS_6half_tENS5_IJlSC_lEEESJ_SK_NS4_8TiledMMAINS4_8MMA_AtomIJNS4_26SM100_MMA_F16BF16_2x1SM_SSISJ_SJ_fLi128ELi256ELNS4_4UMMA5MajorE0ELSP_0ELNSO_7ScaleInE0ELSQ_0EEEEEENS4_6LayoutINS5_IJSC_SC_SC_EEENS5_IJNSA_ILi0EEESV_SV_EEEEENS5_IJNS4_10UnderscoreESY_SY_EEEEENS4_18SM100_TMA_2SM_LOADENS4_14ComposedLayoutINS4_7SwizzleILi2ELi4ELi3EEENS4_18smem_ptr_flag_bitsILi16EEENST_INS5_IJNSA_ILi8EEESH_EEENS5_IJSH_SC_EEEEEEEvNS4_8identityES11_S1B_vS1C_EENS_8epilogue10collective18CollectiveEpilogueINS1E_23Sm100TmaWarpSpecializedILi4ELi2ELi32ELb1ELb0EEEJNS5_IJNSA_ILi64EEESG_SH_EEENS5_IJNST_IS1J_SC_EENST_INS5_IJSH_SB_EEENS5_IJSC_SF_EEEEEEEESJ_SK_SJ_SK_NS1E_6fusion15FusionCallbacksIS1I_NS1Q_17LinearCombinationISJ_fSJ_fLNS_15FloatRoundStyleE2EEES1K_S1P_JEEENS4_5SM1004TMEM4LOAD26SM100_TMEM_LOAD_32dp32b32xENS4_13SM90_TMA_LOADES1B_NS4_39AutoVectorizingCopyWithAssumedAlignmentILi128EEENS4_14SM90_TMA_STOREES1B_S22_S22_EEEvvEEEEvNT_6ParamsE)
        .other          _ZN7cutlass13device_kernelINS_4gemm6kernel13GemmUniversalIN4cute5tupleIJiiiiEEENS1_10collective13CollectiveMmaINS1_35MainloopSm100TmaUmmaWarpSpecializedILi4ELi2ELi4ENS5_IJNS4_1CILi2EEENSA_ILi1EEESC_EEEEENS5_IJNSA_ILi128EEENSA_ILi256EEENSA_ILi32EEEEEENS_6half_tENS5_IJlSC_lEEESJ_SK_NS4_8TiledMMAINS4_8MMA_AtomIJNS4_26SM100_MMA_F16BF16_2x1SM_SSISJ_SJ_fLi128ELi256ELNS4_4UMMA5MajorE0ELSP_0ELNSO_7ScaleInE0ELSQ_0EEEEEENS4_6LayoutINS5_IJSC_SC_SC_EEENS5_IJNSA_ILi0EEESV_SV_EEEEENS5_IJNS4_10UnderscoreESY_SY_EEEEENS4_18SM100_TMA_2SM_LOADENS4_14ComposedLayoutINS4_7SwizzleILi2ELi4ELi3EEENS4_18smem_ptr_flag_bitsILi16EEENST_INS5_IJNSA_ILi8EEESH_EEENS5_IJSH_SC_EEEEEEEvNS4_8identityES11_S1B_vS1C_EENS_8epilogue10collective18CollectiveEpilogueINS1E_23Sm100TmaWarpSpecializedILi4ELi2ELi32ELb1ELb0EEEJNS5_IJNSA_ILi64EEESG_SH_EEENS5_IJNST_IS1J_SC_EENST_INS5_IJSH_SB_EEENS5_IJSC_SF_EEEEEEEESJ_SK_SJ_SK_NS1E_6fusion15FusionCallbacksIS1I_NS1Q_17LinearCombinationISJ_fSJ_fLNS_15FloatRoundStyleE2EEES1K_S1P_JEEENS4_5SM1004TMEM4LOAD26SM100_TMEM_LOAD_32dp32b32xENS4_13SM90_TMA_LOADES1B_NS4_39AutoVectorizingCopyWithAssumedAlignmentILi128EEENS4_14SM90_TMA_STOREES1B_S22_S22_EEEvvEEEEvNT_6ParamsE,@"STO_CUDA_ENTRY STV_DEFAULT"
_ZN7cutlass13device_kernelINS_4gemm6kernel13GemmUniversalIN4cute5tupleIJiiiiEEENS1_10collective13CollectiveMmaINS1_35MainloopSm100TmaUmmaWarpSpecializedILi4ELi2ELi4ENS5_IJNS4_1CILi2EEENSA_ILi1EEESC_EEEEENS5_IJNSA_ILi128EEENSA_ILi256EEENSA_ILi32EEEEEENS_6half_tENS5_IJlSC_lEEESJ_SK_NS4_8TiledMMAINS4_8MMA_AtomIJNS4_26SM100_MMA_F16BF16_2x1SM_SSISJ_SJ_fLi128ELi256ELNS4_4UMMA5MajorE0ELSP_0ELNSO_7ScaleInE0ELSQ_0EEEEEENS4_6LayoutINS5_IJSC_SC_SC_EEENS5_IJNSA_ILi0EEESV_SV_EEEEENS5_IJNS4_10UnderscoreESY_SY_EEEEENS4_18SM100_TMA_2SM_LOADENS4_14ComposedLayoutINS4_7SwizzleILi2ELi4ELi3EEENS4_18smem_ptr_flag_bitsILi16EEENST_INS5_IJNSA_ILi8EEESH_EEENS5_IJSH_SC_EEEEEEEvNS4_8identityES11_S1B_vS1C_EENS_8epilogue10collective18CollectiveEpilogueINS1E_23Sm100TmaWarpSpecializedILi4ELi2ELi32ELb1ELb0EEEJNS5_IJNSA_ILi64EEESG_SH_EEENS5_IJNST_IS1J_SC_EENST_INS5_IJSH_SB_EEENS5_IJSC_SF_EEEEEEEESJ_SK_SJ_SK_NS1E_6fusion15FusionCallbacksIS1I_NS1Q_17LinearCombinationISJ_fSJ_fLNS_15FloatRoundStyleE2EEES1K_S1P_JEEENS4_5SM1004TMEM4LOAD26SM100_TMEM_LOAD_32dp32b32xENS4_13SM90_TMA_LOADES1B_NS4_39AutoVectorizingCopyWithAssumedAlignmentILi128EEENS4_14SM90_TMA_STOREES1B_S22_S22_EEEvvEEEEvNT_6ParamsE:
[----:B------:R-:W1:Y:S01]  /*0000*/  LDC R1, c[0x0][0x37c] ;  /* 0x0000df00ff017b82 */ /* 0x000e620000000800 */
[----:B------:R-:W2:Y:S01]  /*0010*/  S2R R105, SR_TID.X ;  /* 0x0000000000697919 */ /* 0x000ea20000002100 */
[----:B------:R-:W3:Y:S06]  /*0020*/  LDCU.64 UR6, c[0x0][0x890] ;  /* 0x00011200ff0677ac */ /* 0x000eec0008000a00 */
[----:B------:R-:W4:Y:S01]  /*0030*/  S2UR UR37, SR_CgaCtaId ;  /* 0x00000000002579c3 */ /* 0x000f220000008800 */
[----:B------:R-:W-:Y:S02]  /*0040*/  PRMT R92, RZ, 0x7610, R92 ;  /* 0x00007610ff5c7816 */ /* 0x000fe4000000005c */
[----:B------:R-:W-:Y:S01]  /*0050*/  ELECT P1, URZ, PT ;  /* 0x0000000000ff782f */ /* 0x000fe20003820000 */
[----:B------:R-:W1:Y:S01]  /*0060*/  LDCU.64 UR46, c[0x0][0x358] ;  /* 0x00006b00ff2e77ac */ /* 0x000e620008000a00 */
[----:B---3--:R-:W-:-:S04]  /*0070*/  UISETP.NE.U32.AND UP0, UPT, UR6, URZ, UPT ;  /* 0x000000ff0600728c */ /* 0x008fc8000bf05070 */
[----:B------:R-:W-:Y:S02]  /*0080*/  UISETP.NE.AND.EX UP0, UPT, UR7, URZ, UPT, UP0 ;  /* 0x000000ff0700728c */ /* 0x000fe4000bf05300 */
[----:B----4-:R-:W-:Y:S02]  /*0090*/  ULOP3.LUT UR5, UR37, 0x1, URZ, 0xc0, !UPT ;  /* 0x0000000125057892 */ /* 0x010fe4000f8ec0ff */
[----:B------:R-:W-:Y:S01]  /*00a0*/  ULOP3.LUT UR4, UR37, 0x1, URZ, 0x3c, !UPT ;  /* 0x0000000125047892 */ /* 0x000fe2000f8e3cff */
[----:B--2---:R-:W-:-:S05]  /*00b0*/  SHF.R.U32.HI R96, RZ, 0x5, R105 ;  /* 0x00000005ff607819 */ /* 0x004fca0000011669 */
[----:B------:R-:W2:Y:S02]  /*00c0*/  SHFL.IDX PT, R0, R96, RZ, 0x1f ;  /* 0x00001fff60007589 */ /* 0x000ea400000e0000 */
[----:B--2---:R-:W-:Y:S01]  /*00d0*/  R2UR UR10, R0 ;  /* 0x00000000000a72ca */ /* 0x004fe200000e0000 */
[----:B-1----:R-:W-:-:S14]  /*00e0*/  BRA.U UP0, `(.L_x_0) ;  /* 0x00000001002c7547 */ /* 0x002fdc000b800000 */
[----:B------:R-:W1:Y:S02]  /*00f0*/  LDCU.64 UR8, c[0x0][0x888] ;  /* 0x00011100ff0877ac */ /* 0x000e640008000a00 */
[----:B-1----:R-:W-:-:S04]  /*0100*/  UISETP.NE.U32.AND UP0, UPT, UR8, URZ, UPT ;  /* 0x000000ff0800728c */ /* 0x002fc8000bf05070 */
[----:B------:R-:W-:-:S09]  /*0110*/  UISETP.NE.AND.EX UP0, UPT, UR9, URZ, UPT, UP0 ;  /* 0x000000ff0900728c */ /* 0x000fd2000bf05300 */
[----:B------:R-:W-:Y:S05]  /*0120*/  BRA.U !UP0, `(.L_x_1) ;  /* 0x0000000108107547 */ /* 0x000fea000b800000 */
[----:B------:R-:W1:Y:S02]  /*0130*/  LDC.64 R2, c[0x0][0x888] ;  /* 0x00022200ff027b82 */ /* 0x000e640000000a00 */
[----:B-1----:R1:W5:Y:S01]  /*0140*/  LDG.E R49, desc[UR46][R2.64] ;  /* 0x0000002e02317981 */ /* 0x002362000c1e1900 */
[----:B------:R-:W-:Y:S01]  /*0150*/  HFMA2 R92, -RZ, RZ, 0, 5.9604644775390625e-08 ;  /* 0x00000001ff5c7431 */ /* 0x000fe200000001ff */
[----:B------:R-:W-:Y:S05]  /*0160*/  BRA `(.L_x_0) ;  /* 0x00000000000c7947 */ /* 0x000fea0003800000 */
.L_x_1:
[----:B------:R-:W1:Y:S01]  /*0170*/  LDCU UR8, c[0x0][0x880] ;  /* 0x00011000ff0877ac */ /* 0x000e620008000800 */
[----:B------:R-:W-:Y:S01]  /*0180*/  HFMA2 R92, -RZ, RZ, 0, 5.9604644775390625e-08 ;  /* 0x00000001ff5c7431 */ /* 0x000fe200000001ff */
[----:B-1----:R-:W-:-:S07]  /*0190*/  MOV R49, UR8 ;  /* 0x0000000800317c02 */ /* 0x002fce0008000f00 */
.L_x_0:
[----:B------:R-:W2:Y:S02]  /*01a0*/  LDCU.64 UR8, c[0x0][0x8b0] ;  /* 0x00011600ff0877ac */ /* 0x000ea40008000a00 */
[----:B--2---:R-:W-:-:S04]  /*01b0*/  UISETP.NE.U32.AND UP0, UPT, UR8, URZ, UPT ;  /* 0x000000ff0800728c */ /* 0x004fc8000bf05070 */
[----:B------:R-:W-:-:S09]  /*01c0*/  UISETP.NE.AND.EX UP0, UPT, UR9, URZ, UPT, UP0 ;  /* 0x000000ff0900728c */ /* 0x000fd2000bf05300 */
[----:B------:R-:W-:Y:S05]  /*01d0*/  BRA.U UP0, `(.L_x_2) ;  /* 0x0000000100247547 */ /* 0x000fea000b800000 */
[----:B------:R-:W2:Y:S02]  /*01e0*/  LDCU.64 UR8, c[0x0][0x8a8] ;  /* 0x00011500ff0877ac */ /* 0x000ea40008000a00 */
[----:B--2---:R-:W-:-:S04]  /*01f0*/  UISETP.NE.U32.AND UP0, UPT, UR8, URZ, UPT ;  /* 0x000000ff0800728c */ /* 0x004fc8000bf05070 */
[----:B------:R-:W-:-:S09]  /*0200*/  UISETP.NE.AND.EX UP0, UPT, UR9, URZ, UPT, UP0 ;  /* 0x000000ff0900728c */ /* 0x000fd2000bf05300 */
[----:B------:R-:W-:Y:S05]  /*0210*/  BRA.U !UP0, `(.L_x_3) ;  /* 0x00000001080c7547 */ /* 0x000fea000b800000 */
[----:B-1----:R-:W1:Y:S02]  /*0220*/  LDC.64 R2, c[0x0][0x8a8] ;  /* 0x00022a00ff027b82 */ /* 0x002e640000000a00 */
[----:B-1----:R2:W5:Y:S01]  /*0230*/  LDG.E R47, desc[UR46][R2.64] ;  /* 0x0000002e022f7981 */ /* 0x002562000c1e1900 */
[----:B------:R-:W-:Y:S05]  /*0240*/  BRA `(.L_x_2) ;  /* 0x0000000000087947 */ /* 0x000fea0003800000 */
.L_x_3:
[----:B------:R-:W2:Y:S02]  /*0250*/  LDCU UR8, c[0x0][0x8a0] ;  /* 0x00011400ff0877ac */ /* 0x000ea40008000800 */
[----:B--2---:R-:W-:Y:S02]  /*0260*/  MOV R47, UR8 ;  /* 0x00000008002f7c02 */ /* 0x004fe40008000f00 */
.L_x_2:
[----:B------:R-:W-:Y:S01]  /*0270*/  IMAD.U32 R0, RZ, RZ, UR10 ;  /* 0x0000000aff007e24 */ /* 0x000fe2000f8e00ff */
[----:B------:R-:W-:Y:S04]  /*0280*/  BSSY.RECONVERGENT B0, `(.L_x_4) ;  /* 0x000000c000007945 */ /* 0x000fe80003800200 */
[C---:B------:R-:W-:Y:S02]  /*0290*/  ISETP.NE.OR P2, PT, R0.reuse, 0x1, !P1 ;  /* 0x000000010000780c */ /* 0x040fe40004f45670 */
[----:B------:R-:W-:-:S11]  /*02a0*/  ISETP.NE.OR P0, PT, R0, 0x3, !P1 ;  /* 0x000000030000780c */ /* 0x000fd60004f05670 */
[----:B------:R-:W-:Y:S05]  /*02b0*/  @P2 BRA `(.L_x_5) ;  /* 0x0000000000202947 */ /* 0x000fea0003800000 */
[----:B------:R-:W3:Y:S02]  /*02c0*/  LDCU.64 UR8, c[0x0][0x348] ;  /* 0x00006900ff0877ac */ /* 0x000ee40008000a00 */
[----:B---3--:R-:W-:Y:S02]  /*02d0*/  UIADD3 UR12, UP1, UPT, UR8, 0x80, URZ ;  /* 0x00000080080c7890 */ /* 0x008fe4000ff3e0ff */
[----:B------:R-:W-:Y:S02]  /*02e0*/  UIADD3 UR8, UP0, UPT, UR8, 0x180, URZ ;  /* 0x0000018008087890 */ /* 0x000fe4000ff1e0ff */
[----:B------:R-:W-:Y:S02]  /*02f0*/  UIADD3.X UR13, UPT, UPT, URZ, UR9, URZ, UP1, !UPT ;  /* 0x00000009ff0d7290 */ /* 0x000fe40008ffe4ff */
[----:B------:R-:W-:-:S07]  /*0300*/  UIADD3.X UR9, UPT, UPT, URZ, UR9, URZ, UP0, !UPT ;  /* 0x00000009ff097290 */ /* 0x000fce00087fe4ff */
[----:B------:R3:W-:Y:S02]  /*0310*/  UTMACCTL.PF [UR12] ;  /* 0x000000000c0079b9 */ /* 0x0007e40008040000 */
[----:B------:R3:W-:Y:S02]  /*0320*/  UTMACCTL.PF [UR8] ;  /* 0x00000000080079b9 */ /* 0x0007e40008040000 */
[----:B---3--:R-:W-:Y:S01]  /*0330*/  NOP ;  /* 0x0000000000007918 */ /* 0x008fe20000000000 */
.L_x_5:
[----:B------:R-:W-:Y:S05]  /*0340*/  BSYNC.RECONVERGENT B0 ;  /* 0x0000000000007941 */ /* 0x000fea0003800200 */
.L_x_4:
[----:B------:R-:W-:Y:S04]  /*0350*/  BSSY.RECONVERGENT B0, `(.L_x_6) ;  /* 0x000000a000007945 */ /* 0x000fe80003800200 */
        /* <DEDUP_REMOVED lines=9> */
.L_x_7:
[----:B------:R-:W-:Y:S05]  /*03f0*/  BSYNC.RECONVERGENT B0 ;  /* 0x0000000000007941 */ /* 0x000fea0003800200 */
.L_x_6:
[----:B------:R-:W3:Y:S01]  /*0400*/  LDCU.64 UR8, c[0x0][0x888] ;  /* 0x00011100ff0877ac */ /* 0x000ee20008000a00 */
[----:B------:R-:W-:Y:S02]  /*0410*/  UISETP.EQ.U32.AND UP1, UPT, UR6, URZ, UPT ;  /* 0x000000ff0600728c */ /* 0x000fe4000bf22070 */
[----:B------:R-:W-:Y:S02]  /*0420*/  UPLOP3.LUT UP5, UPT, UPT, UPT, UPT, 0x80, 0x8 ;  /* 0x000000000008789c */ /* 0x000fe40003faf070 */
[----:B---3--:R-:W-:-:S04]  /*0430*/  UISETP.NE.U32.AND UP0, UPT, UR8, URZ, UPT ;  /* 0x000000ff0800728c */ /* 0x008fc8000bf05070 */
[----:B------:R-:W-:-:S04]  /*0440*/  UISETP.NE.AND.EX UP0, UPT, UR9, URZ, UPT, UP0 ;  /* 0x000000ff0900728c */ /* 0x000fc8000bf05300 */
[----:B------:R-:W-:-:S04]  /*0450*/  UISETP.EQ.OR.EX UP2, UPT, UR7, URZ, !UP0, UP1 ;  /* 0x000000ff0700728c */ /* 0x000fc8000c742710 */
[----:B------:R-:W-:-:S05]  /*0460*/  UP2UR UR50, UPR, URZ, 0x4 ;  /* 0x00000004ff327883 */ /* 0x000fca0008000000 */
[----:B------:R-:W-:Y:S07]  /*0470*/  BRA.U !UP2, `(.L_x_8) ;  /* 0x000000010a207547 */ /* 0x000fee000b800000 */
[----:B------:R-:W-:Y:S01]  /*0480*/  UISETP.NE.U32.AND UP2, UPT, UR6, URZ, UPT ;  /* 0x000000ff0600728c */ /* 0x000fe2000bf45070 */
[----:B-----5:R-:W-:Y:S01]  /*0490*/  FSETP.NEU.AND P0, PT, R49, RZ, PT ;  /* 0x000000ff3100720b */ /* 0x020fe20003f0d000 */
[----:B------:R-:W-:Y:S02]  /*04a0*/  USEL UR6, URZ, 0xffffffff, UP0 ;  /* 0xffffffffff067887 */ /* 0x000fe40008000000 */
[----:B------:R-:W-:-:S10]  /*04b0*/  UISETP.NE.AND.EX UP2, UPT, UR7, URZ, UPT, UP2 ;  /* 0x000000ff0700728c */ /* 0x000fd4000bf45320 */
[----:B------:R-:W-:Y:S01]  /*04c0*/  VOTEU.ANY UP1, P0 ;  /* 0x0000000000ff7886 */ /* 0x000fe20000020100 */
[----:B------:R-:W-:-:S04]  /*04d0*/  @!UP2 USEL UR6, URZ, 0xffffffff, UP1 ;  /* 0xffffffffff06a887 */ /* 0x000fc80008800000 */
[----:B------:R-:W-:-:S04]  /*04e0*/  ULOP3.LUT UR6, UR6, 0x1, URZ, 0xc0, !UPT ;  /* 0x0000000106067892 */ /* 0x000fc8000f8ec0ff */
[----:B------:R-:W-:-:S11]  /*04f0*/  UISETP.NE.U32.AND UP5, UPT, UR6, 0x1, UPT ;  /* 0x000000010600788c */ /* 0x000fd6000bfa5070 */
.L_x_8:
[----:B------:R-:W3:Y:S01]  /*0500*/  SHFL.IDX PT, R0, R96, RZ, 0x1f ;  /* 0x00001fff60007589 */ /* 0x000ee200000e0000 */
[----:B------:R-:W-:-:S04]  /*0510*/  UISETP.NE.AND UP1, UPT, UR10, 0x2, UPT ;  /* 0x000000020a00788c */ /* 0x000fc8000bf25270 */
[----:B------:R-:W-:Y:S02]  /*0520*/  UISETP.EQ.AND UP2, UPT, UR5, URZ, !UP1 ;  /* 0x000000ff0500728c */ /* 0x000fe4000cf42270 */
[----:B------:R-:W-:-:S04]  /*0530*/  USEL UR6, URZ, 0x1, UP1 ;  /* 0x00000001ff067887 */ /* 0x000fc80008800000 */
[----:B------:R-:W-:Y:S02]  /*0540*/  PLOP3.LUT P5, PT, P1, PT, UP2, 0x80, 0x8 ;  /* 0x000000000008781c */ /* 0x000fe40000faf028 */
[----:B---3--:R-:W-:-:S13]  /*0550*/  ISETP.NE.AND P0, PT, R0, RZ, PT ;  /* 0x000000ff0000720c */ /* 0x008fda0003f05270 */
[----:B------:R-:W-:Y:S05]  /*0560*/  @P0 BRA `(.L_x_9) ;  /* 0x0000000000440947 */ /* 0x000fea0003800000 */
[----:B------:R-:W-:Y:S01]  /*0570*/  UMOV UR8, 0x400 ;  /* 0x0000040000087882 */ /* 0x000fe20000000000 */
[----:B------:R-:W-:Y:S01]  /*0580*/  UMOV UR7, 0x1 ;  /* 0x0000000100077882 */ /* 0x000fe20000000000 */
[----:B------:R-:W-:Y:S02]  /*0590*/  ULEA UR8, UR37, UR8, 0x18 ;  /* 0x0000000825087291 */ /* 0x000fe4000f8ec0ff */
[----:B------:R-:W-:-:S04]  /*05a0*/  UIADD3 UR12, UPT, UPT, -UR7, 0x100000, URZ ;  /* 0x00100000070c7890 */ /* 0x000fc8000fffe1ff */
[----:B------:R-:W-:Y:S02]  /*05b0*/  USHF.L.U32 UR13, UR12, 0xb, URZ ;  /* 0x0000000b0c0d7899 */ /* 0x000fe400080006ff */
[----:B------:R-:W-:Y:S01]  /*05c0*/  USHF.L.U32 UR12, UR12, 0x1, URZ ;  /* 0x000000010c0c7899 */ /* 0x000fe200080006ff */
[----:B------:R-:W-:Y:S01]  /*05d0*/  ELECT P0, URZ, PT ;  /* 0x0000000000ff782f */ /* 0x000fe20003800000 */
[----:B------:R-:W3:Y:S10]  /*05e0*/  FENCE.VIEW.ASYNC.S ;  /* 0x00000000000073c6 */ /* 0x000ef40000000000 */
[----:B---3--:R3:W4:Y:S01]  /*05f0*/  SYNCS.EXCH.64 URZ, [UR8], UR12 ;  /* 0x0000000c08ff75b2 */ /* 0x0087220008000100 */
[----:B------:R3:W1:Y:S01]  /*0600*/  SYNCS.EXCH.64 URZ, [UR8+0x20], UR12 ;  /* 0x0000200c08ff75b2 */ /* 0x0006620008000100 */
[----:B------:R3:W1:Y:S01]  /*0610*/  SYNCS.EXCH.64 URZ, [UR8+0x8], UR12 ;  /* 0x0000080c08ff75b2 */ /* 0x0006620008000100 */
[----:B------:R3:W1:Y:S01]  /*0620*/  SYNCS.EXCH.64 URZ, [UR8+0x28], UR12 ;  /* 0x0000280c08ff75b2 */ /* 0x0006620008000100 */
[----:B------:R3:W1:Y:S01]  /*0630*/  SYNCS.EXCH.64 URZ, [UR8+0x10], UR12 ;  /* 0x0000100c08ff75b2 */ /* 0x0006620008000100 */
[----:B------:R3:W1:Y:S01]  /*0640*/  SYNCS.EXCH.64 URZ, [UR8+0x30], UR12 ;  /* 0x0000300c08ff75b2 */ /* 0x0006620008000100 */
[----:B------:R3:W1:Y:S01]  /*0650*/  SYNCS.EXCH.64 URZ, [UR8+0x18], UR12 ;  /* 0x0000180c08ff75b2 */ /* 0x0006620008000100 */
[----:B------:R3:W1:Y:S01]  /*0660*/  SYNCS.EXCH.64 URZ, [UR8+0x38], UR12 ;  /* 0x0000380c08ff75b2 */ /* 0x0006620008000100 */
[----:B------:R-:W-:Y:S01]  /*0670*/  NOP ;  /* 0x0000000000007918 */ /* 0x000fe20000000000 */
.L_x_9:
[----:B------:R-:W2:Y:S01]  /*0680*/  SHFL.IDX PT, R0, R96, RZ, 0x1f ;  /* 0x00001fff60007589 */ /* 0x000ea200000e0000 */
[----:B------:R-:W-:Y:S01]  /*0690*/  NOP ;  /* 0x0000000000007918 */ /* 0x000fe20000000000 */
[----:B--2---:R-:W-:-:S13]  /*06a0*/  ISETP.NE.AND P0, PT, R0, 0x1, PT ;  /* 0x000000010000780c */ /* 0x004fda0003f05270 */
[----:B------:R-:W-:Y:S05]  /*06b0*/  @P0 BRA `(.L_x_10) ;  /* 0x0000000000540947 */ /* 0x000fea0003800000 */
[----:B------:R-:W-:Y:S01]  /*06c0*/  UMOV UR9, 0x400 ;  /* 0x0000040000097882 */ /* 0x000fe20000000000 */
[----:B---3--:R-:W-:Y:S01]  /*06d0*/  UMOV UR8, 0x20 ;  /* 0x0000002000087882 */ /* 0x008fe20000000000 */
[----:B------:R-:W-:Y:S01]  /*06e0*/  UMOV UR7, 0x80 ;  /* 0x0000008000077882 */ /* 0x000fe20000000000 */
[----:B------:R-:W-:Y:S02]  /*06f0*/  ULEA UR9, UR37, UR9, 0x18 ;  /* 0x0000000925097291 */ /* 0x000fe4000f8ec0ff */
[----:B------:R-:W-:-:S04]  /*0700*/  UIADD3 UR12, UPT, UPT, -UR8, 0x100000, URZ ;  /* 0x00100000080c7890 */ /* 0x000fc8000fffe1ff */
[----:B------:R-:W-:Y:S02]  /*0710*/  USHF.L.U32 UR13, UR12, 0xb, URZ ;  /* 0x0000000b0c0d7899 */ /* 0x000fe400080006ff */
[----:B------:R-:W-:Y:S02]  /*0720*/  USHF.L.U32 UR12, UR12, 0x1, URZ ;  /* 0x000000010c0c7899 */ /* 0x000fe400080006ff */
[----:B------:R-:W-:-:S04]  /*0730*/  UIADD3 UR14, UPT, UPT, -UR7, 0x100000, URZ ;  /* 0x00100000070e7890 */ /* 0x000fc8000fffe1ff */
[----:B------:R-:W-:Y:S02]  /*0740*/  USHF.L.U32 UR15, UR14, 0xb, URZ ;  /* 0x0000000b0e0f7899 */ /* 0x000fe400080006ff */
[----:B------:R-:W-:Y:S01]  /*0750*/  USHF.L.U32 UR14, UR14, 0x1, URZ ;  /* 0x000000010e0e7899 */ /* 0x000fe200080006ff */
[----:B------:R-:W-:Y:S01]  /*0760*/  ELECT P0, URZ, PT ;  /* 0x0000000000ff782f */ /* 0x000fe20003800000 */
[----:B------:R-:W2:Y:S02]  /*0770*/  FENCE.VIEW.ASYNC.S ;  /* 0x00000000000073c6 */ /* 0x000ea40000000000 */
[----:B--2---:R2:W3:Y:S08]  /*0780*/  SYNCS.EXCH.64 URZ, [UR9+0x40], UR12 ;  /* 0x0000400c09ff75b2 */ /* 0x0044f00008000100 */
        /* <DEDUP_REMOVED lines=8> */
.L_x_10:
[----:B------:R-:W4:Y:S01]  /*0810*/  SHFL.IDX PT, R0, R96, RZ, 0x1f ;  /* 0x00001fff60007589 */ /* 0x000f2200000e0000 */
[----:B------:R-:W-:Y:S01]  /*0820*/  NOP ;  /* 0x0000000000007918 */ /* 0x000fe20000000000 */
[----:B----4-:R-:W-:-:S13]  /*0830*/  ISETP.NE.AND P0, PT, R0, 0x3, PT ;  /* 0x000000030000780c */ /* 0x010fda0003f05270 */
[----:B------:R-:W-:Y:S05]  /*0840*/  @P0 BRA `(.L_x_11) ;  /* 0x00000000002c0947 */ /* 0x000fea0003800000 */
[----:B---3--:R-:W-:Y:S01]  /*0850*/  UMOV UR8, 0x400 ;  /* 0x0000040000087882 */ /* 0x008fe20000000000 */
[----:B------:R-:W-:Y:S01]  /*0860*/  UMOV UR7, 0x20 ;  /* 0x0000002000077882 */ /* 0x000fe20000000000 */
[----:B------:R-:W-:Y:S02]  /*0870*/  ULEA UR8, UR37, UR8, 0x18 ;  /* 0x0000000825087291 */ /* 0x000fe4000f8ec0ff */
[----:B--2---:R-:W-:-:S04]  /*0880*/  UIADD3 UR12, UPT, UPT, -UR7, 0x100000, URZ ;  /* 0x00100000070c7890 */ /* 0x004fc8000fffe1ff */
[----:B------:R-:W-:Y:S02]  /*0890*/  USHF.L.U32 UR13, UR12, 0xb, URZ ;  /* 0x0000000b0c0d7899 */ /* 0x000fe400080006ff */
[----:B------:R-:W-:Y:S01]  /*08a0*/  USHF.L.U32 UR12, UR12, 0x1, URZ ;  /* 0x000000010c0c7899 */ /* 0x000fe200080006ff */
[----:B------:R-:W-:Y:S01]  /*08b0*/  ELECT P0, URZ, PT ;  /* 0x0000000000ff782f */ /* 0x000fe20003800000 */
[----:B------:R-:W2:Y:S10]  /*08c0*/  FENCE.VIEW.ASYNC.S ;  /* 0x00000000000073c6 */ /* 0x000eb40000000000 */
[----:B--2---:R4:W2:Y:S01]  /*08d0*/  SYNCS.EXCH.64 URZ, [UR8+0x80], UR12 ;  /* 0x0000800c08ff75b2 */ /* 0x0048a20008000100 */
[----:B------:R4:W3:Y:S02]  /*08e0*/  SYNCS.EXCH.64 URZ, [UR8+0x88], UR12 ;  /* 0x0000880c08ff75b2 */ /* 0x0008e40008000100 */
[----:B----4-:R-:W-:Y:S01]  /*08f0*/  NOP ;  /* 0x0000000000007918 */ /* 0x010fe20000000000 */
.L_x_11:
[----:B------:R-:W4:Y:S01]  /*0900*/  SHFL.IDX PT, R0, R96, RZ, 0x1f ;  /* 0x00001fff60007589 */ /* 0x000f2200000e0000 */
[----:B------:R-:W-:Y:S01]  /*0910*/  NOP ;  /* 0x0000000000007918 */ /* 0x000fe20000000000 */
[----:B----4-:R-:W-:-:S13]  /*0920*/  ISETP.NE.AND P0, PT, R0, 0x4, PT ;  /* 0x000000040000780c */ /* 0x010fda0003f05270 */
[----:B------:R-:W-:Y:S05]  /*0930*/  @P0 BRA `(.L_x_12) ;  /* 0x0000000000480947 */ /* 0x000fea0003800000 */
[----:B--2---:R-:W-:Y:S01]  /*0940*/  UMOV UR9, 0x1e0 ;  /* 0x000001e000097882 */ /* 0x004fe20000000000 */
[----:B---3--:R-:W-:Y:S01]  /*0950*/  UMOV UR8, 0x400 ;  /* 0x0000040000087882 */ /* 0x008fe20000000000 */
[----:B------:R-:W-:Y:S01]  /*0960*/  USEL UR9, UR9, 0x1a0, UP5 ;  /* 0x000001a009097887 */ /* 0x000fe2000a800000 */
        /* <DEDUP_REMOVED lines=10> */
[----:B--2---:R4:W2:Y:S08]  /*0a10*/  SYNCS.EXCH.64 URZ, [UR8+0x90], UR12 ;  /* 0x0000900c08ff75b2 */ /* 0x0048b00008000100 */
[----:B------:R4:W3:Y:S01]  /*0a20*/  SYNCS.EXCH.64 URZ, [UR8+0xa0], UR14 ;  /* 0x0000a00e08ff75b2 */ /* 0x0008e20008000100 */
[----:B------:R4:W1:Y:S01]  /*0a30*/  SYNCS.EXCH.64 URZ, [UR8+0x98], UR12 ;  /* 0x0000980c08ff75b2 */ /* 0x0008620008000100 */
[----:B------:R4:W1:Y:S02]  /*0a40*/  SYNCS.EXCH.64 URZ, [UR8+0xa8], UR14 ;  /* 0x0000a80e08ff75b2 */ /* 0x0008640008000100 */
[----:B----4-:R-:W-:Y:S01]  /*0a50*/  NOP ;  /* 0x0000000000007918 */ /* 0x010fe20000000000 */
.L_x_12:
[----:B------:R-:W4:Y:S01]  /*0a60*/  SHFL.IDX PT, R0, R96, RZ, 0x1f ;  /* 0x00001fff60007589 */ /* 0x000f2200000e0000 */
[----:B------:R-:W-:Y:S01]  /*0a70*/  NOP ;  /* 0x0000000000007918 */ /* 0x000fe20000000000 */
[----:B----4-:R-:W-:-:S13]  /*0a80*/  ISETP.NE.AND P0, PT, R0, 0x5, PT ;  /* 0x000000050000780c */ /* 0x010fda0003f05270 */
[----:B------:R-:W-:Y:S05]  /*0a90*/  @P0 BRA `(.L_x_13) ;  /* 0x0000000000540947 */ /* 0x000fea0003800000 */
[----:B--2---:R-:W-:Y:S01]  /*0aa0*/  UMOV UR9, 0x400 ;  /* 0x0000040000097882 */ /* 0x004fe20000000000 */
        /* <DEDUP_REMOVED lines=14> */
[----:B------:R4:W1:Y:S01]  /*0b90*/  SYNCS.EXCH.64 URZ, [UR9+0xd8], UR14 ;  /* 0x0000d80e09ff75b2 */ /* 0x0008620008000100 */
[----:B------:R4:W1:Y:S01]  /*0ba0*/  SYNCS.EXCH.64 URZ, [UR9+0xc0], UR12 ;  /* 0x0000c00c09ff75b2 */ /* 0x0008620008000100 */
[----:B------:R4:W1:Y:S01]  /*0bb0*/  SYNCS.EXCH.64 URZ, [UR9+0xe0], UR14 ;  /* 0x0000e00e09ff75b2 */ /* 0x0008620008000100 */
[----:B------:R4:W1:Y:S01]  /*0bc0*/  SYNCS.EXCH.64 URZ, [UR9+0xc8], UR12 ;  /* 0x0000c80c09ff75b2 */ /* 0x0008620008000100 */
[----:B------:R4:W1:Y:S02]  /*0bd0*/  SYNCS.EXCH.64 URZ, [UR9+0xe8], UR14 ;  /* 0x0000e80e09ff75b2 */ /* 0x0008640008000100 */
[----:B----4-:R-:W-:Y:S01]  /*0be0*/  NOP ;  /* 0x0000000000007918 */ /* 0x010fe20000000000 */
.L_x_13:
[----:B------:R-:W4:Y:S01]  /*0bf0*/  SHFL.IDX PT, R0, R96, RZ, 0x1f ;  /* 0x00001fff60007589 */ /* 0x000f2200000e0000 */
[----:B------:R-:W-:Y:S01]  /*0c00*/  ISETP.NE.OR P1, PT, RZ, UR10, !P1 ;  /* 0x0000000aff007c0c */ /* 0x000fe2000cf25670 */
        /* <DEDUP_REMOVED lines=12> */
[----:B------:R4:W3:Y:S01]  /*0cd0*/  SYNCS.EXCH.64 URZ, [UR8+0x100], UR12 ;  /* 0x0001000c08ff75b2 */ /* 0x0008e20008000100 */
[----:B------:R4:W1:Y:S01]  /*0ce0*/  SYNCS.EXCH.64 URZ, [UR8+0xf8], UR12 ;  /* 0x0000f80c08ff75b2 */ /* 0x0008620008000100 */
[----:B------:R4:W1:Y:S02]  /*0cf0*/  SYNCS.EXCH.64 URZ, [UR8+0x108], UR12 ;  /* 0x0001080c08ff75b2 */ /* 0x0008640008000100 */
[----:B----4-:R-:W-:Y:S01]  /*0d00*/  NOP ;  /* 0x0000000000007918 */ /* 0x010fe20000000000 */
.L_x_14:
[----:B------:R-:W-:Y:S01]  /*0d10*/  VOTEU.ALL UP1, P1 ;  /* 0x0000000000ff7886 */ /* 0x000fe20000820000 */
[----:B---3--:R-:W3:Y:S01]  /*0d20*/  LDCU UR8, c[0x0][0x36c] ;  /* 0x00006d80ff0877ac */ /* 0x008ee20008000800 */
[----:B------:R-:W-:Y:S01]  /*0d30*/  NOP ;  /* 0x0000000000007918 */ /* 0x000fe20000000000 */
[----:B------:R-:W-:Y:S01]  /*0d40*/  LOP3.LUT R10, R105, 0x1f, RZ, 0xc0, !PT ;  /* 0x0000001f690a7812 */ /* 0x000fe200078ec0ff */
[----:B--2---:R-:W-:Y:S01]  /*0d50*/  UMOV UR12, 0x20 ;  /* 0x00000020000c7882 */ /* 0x004fe20000000000 */
[----:B------:R-:W-:Y:S01]  /*0d60*/  @!UP1 UMOV UR7, 0x400 ;  /* 0x0000040000079882 */ /* 0x000fe20000000000 */
[----:B------:R-:W-:-:S04]  /*0d70*/  @!UP1 UIADD3 UR12, UPT, UPT, -UR12, 0x100000, URZ ;  /* 0x001000000c0c9890 */ /* 0x000fc8000fffe1ff */
[----:B------:R-:W-:Y:S02]  /*0d80*/  @!UP1 USHF.L.U32 UR13, UR12, 0xb, URZ ;  /* 0x0000000b0c0d9899 */ /* 0x000fe400080006ff */
[----:B------:R-:W-:Y:S02]  /*0d90*/  @!UP1 USHF.L.U32 UR12, UR12, 0x1, URZ ;  /* 0x000000010c0c9899 */ /* 0x000fe400080006ff */
[----:B------:R-:W-:Y:S01]  /*0da0*/  @!UP1 ULEA UR7, UR37, UR7, 0x18 ;  /* 0x0000000725079291 */ /* 0x000fe2000f8ec0ff */
[----:B------:R-:W-:Y:S01]  /*0db0*/  VOTEU.ALL UP1, P1 ;  /* 0x0000000000ff7886 */ /* 0x000fe20000820000 */
[----:B------:R-:W-:Y:S01]  /*0dc0*/  UISETP.NE.AND UP4, UPT, UR10, URZ, UPT ;  /* 0x000000ff0a00728c */ /* 0x000fe2000bf85270 */
[----:B------:R-:W2:Y:S09]  /*0dd0*/  FENCE.VIEW.ASYNC.S ;  /* 0x00000000000073c6 */ /* 0x000eb20000000000 */
[----:B--2---:R2:W4:Y:S01]  /*0de0*/  @!UP1 SYNCS.EXCH.64 URZ, [UR7+0x110], UR12 ;  /* 0x0001100c07ff95b2 */ /* 0x0045220008000100 */
[----:B---3--:R-:W-:-:S09]  /*0df0*/  UISETP.EQ.U32.AND UP1, UPT, UR8, 0x1, UPT ;  /* 0x000000010800788c */ /* 0x008fd2000bf22070 */
[----:B------:R-:W-:Y:S05]  /*0e00*/  BRA.U !UP1, `(.L_x_15) ;  /* 0x0000000109087547 */ /* 0x000fea000b800000 */
[----:B-1--4-:R-:W-:Y:S01]  /*0e10*/  UCGABAR_ARV ;  /* 0x00000000000079c7 */ /* 0x012fe20008000000 */
[----:B------:R-:W-:Y:S05]  /*0e20*/  BRA `(.L_x_16) ;  /* 0x0000000000047947 */ /* 0x000fea0003800000 */
.L_x_15:
[----:B-1--4-:R-:W-:Y:S01]  /*0e30*/  NOP ;  /* 0x0000000000007918 */ /* 0x012fe20000000000 */
.L_x_16:
[----:B------:R-:W1:Y:S01]  /*0e40*/  S2R R15, SR_CTAID.Y ;  /* 0x00000000000f7919 */ /* 0x000e620000002600 */
[----:B------:R-:W-:-:S05]  /*0e50*/  CS2R.32 R91, SR_CgaSize ;  /* 0x00000000005b7805 */ /* 0x000fca0000008a00 */
[----:B------:R-:W-:-:S05]  /*0e60*/  IMAD R91, R91, -0xa0, RZ ;  /* 0xffffff605b5b7824 */ /* 0x000fca00078e02ff */
[----:B--2---:R-:W-:-:S14]  /*0e70*/  R2UR UR7, R91 ;  /* 0x000000005b0772ca */ /* 0x004fdc00000e0000 */
[----:B------:R-:W2:Y:S01]  /*0e80*/  LDCU UR7, c[0x0][UR7+0x2b4] ;  /* 0x00005680070777ac */ /* 0x000ea20008000800 */
[----:B------:R-:W-:-:S05]  /*0e90*/  CS2R.32 R0, SR_CgaSize ;  /* 0x0000000000007805 */ /* 0x000fca0000008a00 */
[----:B------:R-:W-:-:S06]  /*0ea0*/  IMAD R0, R0, -0xa0, RZ ;  /* 0xffffff6000007824 */ /* 0x000fcc00078e02ff */
[----:B------:R-:W3:Y:S01]  /*0eb0*/  LDC R0, c[0x0][R0+0x2a4] ;  /* 0x0000a90000007b82 */ /* 0x000ee20000000800 */
[----:B------:R-:W-:Y:S01]  /*0ec0*/  PRMT R8, RZ, 0x7610, R8 ;  /* 0x00007610ff087816 */ /* 0x000fe20000000008 */
[----:B------:R-:W4:Y:S01]  /*0ed0*/  S2R R9, SR_CTAID.X ;  /* 0x0000000000097919 */ /* 0x000f220000002500 */
[----:B------:R-:W-:-:S05]  /*0ee0*/  CS2R.32 R91, SR_CgaSize ;  /* 0x00000000005b7805 */ /* 0x000fca0000008a00 */
[----:B------:R-:W-:-:S05]  /*0ef0*/  IMAD R91, R91, -0xa0, RZ ;  /* 0xffffff605b5b7824 */ /* 0x000fca00078e02ff */
[----:B------:R-:W-:-:S14]  /*0f00*/  R2UR UR8, R91 ;  /* 0x000000005b0872ca */ /* 0x000fdc00000e0000 */
[----:B------:R-:W3:Y:S01]  /*0f10*/  LDCU UR8, c[0x0][UR8+0x2b0] ;  /* 0x00005600080877ac */ /* 0x000ee20008000800 */
[----:B------:R-:W-:Y:S01]  /*0f20*/  UISETP.NE.AND UP2, UPT, UR10, 0x2, UPT ;  /* 0x000000020a00788c */ /* 0x000fe2000bf45270 */
[----:B------:R-:W2:Y:S01]  /*0f30*/  LDC R11, c[0x0][0xb24] ;  /* 0x0002c900ff0b7b82 */ /* 0x000ea20000000800 */
[----:B------:R-:W-:-:S05]  /*0f40*/  CS2R.32 R2, SR_CgaSize ;  /* 0x0000000000027805 */ /* 0x000fca0000008a00 */
[----:B------:R-:W-:-:S06]  /*0f50*/  IMAD R2, R2, -0xa0, RZ ;  /* 0xffffff6002027824 */ /* 0x000fcc00078e02ff */
[----:B------:R-:W3:Y:S08]  /*0f60*/  LDC R2, c[0x0][R2+0x2a0] ;  /* 0x0000a80002027b82 */ /* 0x000ef00000000800 */
[----:B------:R-:W3:Y:S01]  /*0f70*/  LDC R40, c[0x0][0xb24] ;  /* 0x0002c900ff287b82 */ /* 0x000ee20000000800 */
[----:B-1----:R-:W-:-:S07]  /*0f80*/  I2FP.F32.U32 R90, R15 ;  /* 0x0000000f005a7245 */ /* 0x002fce0000201000 */
[----:B------:R-:W1:Y:S01]  /*0f90*/  S2UR UR36, SR_CTAID.Z ;  /* 0x00000000002479c3 */ /* 0x000e620000002700 */
[----:B--2---:R-:W-:Y:S01]  /*0fa0*/  ISETP.GE.AND P0, PT, R11, 0x1, PT ;  /* 0x000000010b00780c */ /* 0x004fe20003f06270 */
[----:B----4-:R-:W-:Y:S01]  /*0fb0*/  IMAD.MOV.U32 R14, RZ, RZ, R9 ;  /* 0x000000ffff0e7224 */ /* 0x010fe200078e0009 */
[----:B------:R-:W-:Y:S01]  /*0fc0*/  I2FP.F32.U32 R91, R9 ;  /* 0x00000009005b7245 */ /* 0x000fe20000201000 */
[----:B------:R-:W-:Y:S01]  /*0fd0*/  FMUL R90, R90, UR7 ;  /* 0x000000075a5a7c20 */ /* 0x000fe20008400000 */
[----:B------:R-:W2:Y:S03]  /*0fe0*/  LDCU UR7, c[0x0][0xb30] ;  /* 0x00016600ff0777ac */ /* 0x000ea60008000800 */
[----:B---3--:R-:W-:Y:S02]  /*0ff0*/  FMUL R91, R91, UR8 ;  /* 0x000000085b5b7c20 */ /* 0x008fe40008400000 */
[----:B------:R-:W3:Y:S08]  /*1000*/  F2I.U32.TRUNC.NTZ R90, R90 ;  /* 0x0000005a005a7305 */ /* 0x000ef0000020f000 */
[----:B------:R-:W4:Y:S01]  /*1010*/  F2I.U32.TRUNC.NTZ R91, R91 ;  /* 0x0000005b005b7305 */ /* 0x000f22000020f000 */
[----:B--2---:R-:W-:Y:S01]  /*1020*/  UISETP.NE.AND UP3, UPT, UR7, 0x1, UPT ;  /* 0x000000010700788c */ /* 0x004fe2000bf65270 */
[----:B---3--:R-:W-:-:S05]  /*1030*/  IADD3 R90, PT, PT, -R90, RZ, RZ ;  /* 0x000000ff5a5a7210 */ /* 0x008fca0007ffe1ff */
[----:B------:R-:W-:Y:S01]  /*1040*/  IMAD R90, R0, R90, R15 ;  /* 0x0000005a005a7224 */ /* 0x000fe200078e020f */
[----:B------:R-:W-:Y:S01]  /*1050*/  PRMT R0, RZ, 0x7610, R0 ;  /* 0x00007610ff007816 */ /* 0x000fe20000000000 */
[----:B----4-:R-:W-:-:S04]  /*1060*/  IMAD.MOV R91, RZ, RZ, -R91 ;  /* 0x000000ffff5b7224 */ /* 0x010fc800078e0a5b */
[----:B------:R-:W-:Y:S01]  /*1070*/  IMAD R91, R2, R91, R9 ;  /* 0x0000005b025b7224 */ /* 0x000fe200078e0209 */
[----:B-1----:R-:W-:Y:S06]  /*1080*/  BRA.U UP4, `(.L_x_17) ;  /* 0x0000000104247547 */ /* 0x002fec000b800000 */
[----:B------:R-:W-:Y:S01]  /*1090*/  ISETP.NE.AND P1, PT, R90, RZ, PT ;  /* 0x000000ff5a00720c */ /* 0x000fe20003f25270 */
[----:B------:R-:W-:Y:S01]  /*10a0*/  IMAD.MOV.U32 R0, RZ, RZ, 0x3 ;  /* 0x00000003ff007424 */ /* 0x000fe200078e00ff */
[C---:B------:R-:W-:Y:S02]  /*10b0*/  LOP3.LUT R2, R91.reuse, 0xfffffffe, RZ, 0xc0, !PT ;  /* 0xfffffffe5b027812 */ /* 0x040fe400078ec0ff */
[----:B------:R-:W-:Y:S02]  /*10c0*/  ISETP.LT.U32.OR P1, PT, R91, 0x2, !P1 ;  /* 0x000000025b00780c */ /* 0x000fe40004f21470 */
[----:B------:R-:W-:Y:S02]  /*10d0*/  SHF.L.U32 R0, R0, R2, RZ ;  /* 0x0000000200007219 */ /* 0x000fe400000006ff */
[----:B------:R-:W-:Y:S02]  /*10e0*/  SEL R4, RZ, 0x1, !P1 ;  /* 0x00000001ff047807 */ /* 0x000fe40004800000 */
[----:B------:R-:W-:-:S05]  /*10f0*/  SEL R3, RZ, 0x2, !P1 ;  /* 0x00000002ff037807 */ /* 0x000fca0004800000 */
[----:B------:R-:W-:-:S05]  /*1100*/  IMAD.IADD R3, R4, 0x1, R3 ;  /* 0x0000000104037824 */ /* 0x000fca00078e0203 */
[----:B------:R-:W-:Y:S02]  /*1110*/  PRMT R8, R3, 0x7610, R8 ;  /* 0x0000761003087816 */ /* 0x000fe40000000008 */
.L_x_17:
[----:B------:R-:W-:Y:S05]  /*1120*/  @!P0 BRA `(.L_x_18) ;  /* 0x0000000000b88947 */ /* 0x000fea0003800000 */
[----:B------:R-:W1:Y:S01]  /*1130*/  LDC.64 R4, c[0x0][0xb18] ;  /* 0x0002c600ff047b82 */ /* 0x000e620000000a00 */
[----:B------:R-:W-:-:S07]  /*1140*/  ISETP.NE.AND P0, PT, R11, 0x1, PT ;  /* 0x000000010b00780c */ /* 0x000fce0003f05270 */
[----:B------:R-:W2:Y:S08]  /*1150*/  LDC R14, c[0x0][0xb0c] ;  /* 0x0002c300ff0e7b82 */ /* 0x000eb00000000800 */
[----:B------:R-:W3:Y:S08]  /*1160*/  LDC R16, c[0x0][0x370] ;  /* 0x0000dc00ff107b82 */ /* 0x000ef00000000800 */
[----:B------:R-:W4:Y:S01]  /*1170*/  LDC R13, c[0x0][0x374] ;  /* 0x0000dd00ff0d7b82 */ /* 0x000f220000000800 */
[----:B-1----:R-:W-:-:S07]  /*1180*/  ISETP.NE.AND P1, PT, R4, 0x1, PT ;  /* 0x000000010400780c */ /* 0x002fce0003f25270 */
[----:B------:R-:W3:Y:S01]  /*1190*/  LDC.64 R6, c[0x0][0xb10] ;  /* 0x0002c400ff067b82 */ /* 0x000ee20000000a00 */
[----:B--2---:R-:W-:-:S07]  /*11a0*/  ISETP.NE.AND P2, PT, R14, 0x1, PT ;  /* 0x000000010e00780c */ /* 0x004fce0003f45270 */
[----:B------:R-:W1:Y:S08]  /*11b0*/  LDC R12, c[0x0][0xb20] ;  /* 0x0002c800ff0c7b82 */ /* 0x000e700000000800 */
[----:B------:R-:W2:Y:S01]  /*11c0*/  LDC.64 R2, c[0x0][0xb28] ;  /* 0x0002ca00ff027b82 */ /* 0x000ea20000000a00 */
[----:B----4-:R-:W-:-:S04]  /*11d0*/  IMAD.HI.U32 R17, R13, R5, RZ ;  /* 0x000000050d117227 */ /* 0x010fc800078e00ff */
[----:B------:R-:W-:-:S04]  /*11e0*/  IMAD.HI.U32 R5, R15, R5, RZ ;  /* 0x000000050f057227 */ /* 0x000fc800078e00ff */
[----:B---3--:R-:W-:-:S05]  /*11f0*/  IMAD.HI.U32 R18, R16, R6, RZ ;  /* 0x0000000610127227 */ /* 0x008fca00078e00ff */
[-C--:B------:R-:W-:Y:S01]  /*1200*/  @P2 SHF.R.U32.HI R16, RZ, R7.reuse, R18 ;  /* 0x00000007ff102219 */ /* 0x080fe20000011612 */
[----:B------:R-:W-:Y:S01]  /*1210*/  IMAD.HI.U32 R18, R9, R6, RZ ;  /* 0x0000000609127227 */ /* 0x000fe200078e00ff */
[-C--:B-1----:R-:W-:Y:S02]  /*1220*/  @P1 SHF.R.U32.HI R13, RZ, R12.reuse, R17 ;  /* 0x0000000cff0d1219 */ /* 0x082fe40000011611 */
[----:B------:R-:W-:Y:S02]  /*1230*/  SHF.R.U32.HI R5, RZ, R12, R5 ;  /* 0x0000000cff057219 */ /* 0x000fe40000011605 */
[----:B------:R-:W-:Y:S02]  /*1240*/  SHF.R.U32.HI R18, RZ, R7, R18 ;  /* 0x00000007ff127219 */ /* 0x000fe40000011612 */
[----:B------:R-:W-:Y:S01]  /*1250*/  SEL R5, R15, R5, !P1 ;  /* 0x000000050f057207 */ /* 0x000fe20004800000 */
[----:B--2---:R-:W-:Y:S01]  /*1260*/  IMAD.HI.U32 R17, R13, R2, RZ ;  /* 0x000000020d117227 */ /* 0x004fe200078e00ff */
[----:B------:R-:W-:-:S03]  /*1270*/  SEL R18, R9, R18, !P2 ;  /* 0x0000001209127207 */ /* 0x000fc60005000000 */
[----:B------:R-:W-:Y:S01]  /*1280*/  IMAD.HI.U32 R6, R16, R2, RZ ;  /* 0x0000000210067227 */ /* 0x000fe200078e00ff */
[----:B------:R-:W-:-:S04]  /*1290*/  @P0 SHF.R.U32.HI R13, RZ, R3, R17 ;  /* 0x00000003ff0d0219 */ /* 0x000fc80000011611 */
[----:B------:R-:W-:Y:S01]  /*12a0*/  @P0 SHF.R.U32.HI R16, RZ, R3, R6 ;  /* 0x00000003ff100219 */ /* 0x000fe20000011606 */
[----:B------:R-:W-:-:S04]  /*12b0*/  IMAD R13, R13, R11, RZ ;  /* 0x0000000b0d0d7224 */ /* 0x000fc800078e02ff */
[----:B------:R-:W-:Y:S01]  /*12c0*/  IMAD R6, R16, R11, RZ ;  /* 0x0000000b10067224 */ /* 0x000fe200078e02ff */
[----:B------:R-:W-:-:S04]  /*12d0*/  ISETP.GE.AND P1, PT, R5, R13, PT ;  /* 0x0000000d0500720c */ /* 0x000fc80003f26270 */
[----:B------:R-:W-:Y:S01]  /*12e0*/  ISETP.GE.OR P1, PT, R18, R6, P1 ;  /* 0x000000061200720c */ /* 0x000fe20000f26670 */
[----:B------:R-:W-:-:S05]  /*12f0*/  IMAD.HI.U32 R6, R5, R2, RZ ;  /* 0x0000000205067227 */ /* 0x000fca00078e00ff */
[----:B------:R-:W-:-:S04]  /*1300*/  SHF.R.U32.HI R6, RZ, R3, R6 ;  /* 0x00000003ff067219 */ /* 0x000fc80000011606 */
[----:B------:R-:W-:-:S03]  /*1310*/  SEL R6, R5, R6, !P0 ;  /* 0x0000000605067207 */ /* 0x000fc60004000000 */
[----:B------:R-:W-:Y:S01]  /*1320*/  @!P1 IMAD.HI.U32 R7, R18, R2, RZ ;  /* 0x0000000212079227 */ /* 0x000fe200078e00ff */
[----:B------:R-:W-:-:S04]  /*1330*/  IADD3 R2, PT, PT, -R6, RZ, RZ ;  /* 0x000000ff06027210 */ /* 0x000fc80007ffe1ff */
[----:B------:R-:W-:Y:S01]  /*1340*/  @!P1 SHF.R.U32.HI R3, RZ, R3, R7 ;  /* 0x00000003ff039219 */ /* 0x000fe20000011607 */
[----:B------:R-:W-:Y:S01]  /*1350*/  IMAD R2, R11, R2, R5 ;  /* 0x000000020b027224 */ /* 0x000fe200078e0205 */
[----:B------:R-:W-:Y:S02]  /*1360*/  IADD3 R7, PT, PT, -R5, RZ, RZ ;  /* 0x000000ff05077210 */ /* 0x000fe40007ffe1ff */
[----:B------:R-:W-:-:S03]  /*1370*/  @!P1 SEL R3, R18, R3, !P0 ;  /* 0x0000000312039207 */ /* 0x000fc60004000000 */
[----:B------:R-:W-:Y:S02]  /*1380*/  IMAD R7, R4, R7, R15 ;  /* 0x0000000704077224 */ /* 0x000fe400078e020f */
[--C-:B------:R-:W-:Y:S02]  /*1390*/  @!P1 IMAD.IADD R6, R6, 0x1, -R3.reuse ;  /* 0x0000000106069824 */ /* 0x100fe400078e0a03 */
[----:B------:R-:W-:Y:S01]  /*13a0*/  @!P1 IMAD R3, R2, R16, R3 ;  /* 0x0000001002039224 */ /* 0x000fe200078e0203 */
[----:B------:R-:W-:Y:S01]  /*13b0*/  IADD3 R2, PT, PT, -R18, RZ, RZ ;  /* 0x000000ff12027210 */ /* 0x000fe20007ffe1ff */
[----:B------:R-:W-:Y:S02]  /*13c0*/  @!P1 IMAD R5, R6, R11, R18 ;  /* 0x0000000b06059224 */ /* 0x000fe400078e0212 */
[----:B------:R-:W-:Y:S02]  /*13d0*/  @!P1 IMAD.MOV.U32 R18, RZ, RZ, R3 ;  /* 0x000000ffff129224 */ /* 0x000fe400078e0003 */
[----:B------:R-:W-:-:S02]  /*13e0*/  IMAD R2, R14, R2, R9 ;  /* 0x000000020e027224 */ /* 0x000fc400078e0209 */
[----:B------:R-:W-:Y:S02]  /*13f0*/  IMAD R15, R5, R4, R7 ;  /* 0x00000004050f7224 */ /* 0x000fe400078e0207 */
[----:B------:R-:W-:Y:S02]  /*1400*/  IMAD R14, R18, R14, R2 ;  /* 0x0000000e120e7224 */ /* 0x000fe400078e0202 */
.L_x_18:
[----:B------:R-:W-:Y:S05]  /*1410*/  BRA.U UP3, `(.L_x_19) ;  /* 0x0000000103407547 */ /* 0x000fea000b800000 */
[----:B------:R-:W1:Y:S08]  /*1420*/  LDC.64 R4, c[0x0][0xb10] ;  /* 0x0002c400ff047b82 */ /* 0x000e700000000a00 */
[----:B------:R-:W2:Y:S08]  /*1430*/  LDC.64 R2, c[0x0][0xb18] ;  /* 0x0002c600ff027b82 */ /* 0x000eb00000000a00 */
[----:B------:R-:W3:Y:S08]  /*1440*/  LDC R6, c[0x0][0xb20] ;  /* 0x0002c800ff067b82 */ /* 0x000ef00000000800 */
[----:B------:R-:W4:Y:S01]  /*1450*/  LDC R7, c[0x0][0xb0c] ;  /* 0x0002c300ff077b82 */ /* 0x000f220000000800 */
[----:B-1----:R-:W-:-:S05]  /*1460*/  IMAD.HI.U32 R4, R14, R4, RZ ;  /* 0x000000040e047227 */ /* 0x002fca00078e00ff */
[----:B------:R-:W-:Y:S01]  /*1470*/  SHF.R.U32.HI R4, RZ, R5, R4 ;  /* 0x00000005ff047219 */ /* 0x000fe20000011604 */
[----:B--2---:R-:W-:Y:S01]  /*1480*/  IMAD.HI.U32 R3, R15, R3, RZ ;  /* 0x000000030f037227 */ /* 0x004fe200078e00ff */
[----:B------:R-:W-:-:S04]  /*1490*/  ISETP.NE.AND P0, PT, R2, 0x1, PT ;  /* 0x000000010200780c */ /* 0x000fc80003f05270 */
[----:B---3--:R-:W-:-:S04]  /*14a0*/  SHF.R.U32.HI R3, RZ, R6, R3 ;  /* 0x00000006ff037219 */ /* 0x008fc80000011603 */
[----:B------:R-:W-:Y:S02]  /*14b0*/  SEL R3, R15, R3, !P0 ;  /* 0x000000030f037207 */ /* 0x000fe40004000000 */
[----:B----4-:R-:W-:-:S04]  /*14c0*/  ISETP.NE.AND P1, PT, R7, 0x1, PT ;  /* 0x000000010700780c */ /* 0x010fc80003f25270 */
[----:B------:R-:W-:-:S05]  /*14d0*/  SEL R5, R14, R4, !P1 ;  /* 0x000000040e057207 */ /* 0x000fca0004800000 */
[----:B------:R-:W-:Y:S02]  /*14e0*/  IMAD.IADD R4, R3, 0x1, -R5 ;  /* 0x0000000103047824 */ /* 0x000fe400078e0a05 */
[----:B------:R-:W-:Y:S02]  /*14f0*/  IMAD.IADD R3, R5, 0x1, -R3 ;  /* 0x0000000105037824 */ /* 0x000fe400078e0a03 */
[----:B------:R-:W-:Y:S02]  /*1500*/  IMAD R14, R4, R7, R14 ;  /* 0x00000007040e7224 */ /* 0x000fe400078e020e */
[----:B------:R-:W-:Y:S02]  /*1510*/  IMAD R15, R3, R2, R15 ;  /* 0x00000002030f7224 */ /* 0x000fe400078e020f */
.L_x_19:
[----:B------:R-:W-:Y:S05]  /*1520*/  BRA.U !UP1, `(.L_x_20) ;  /* 0x00000001090c7547 */ /* 0x000fea000b800000 */
[----:B------:R-:W-:Y:S01]  /*1530*/  UCGABAR_WAIT ;  /* 0x0000000000007dc7 */ /* 0x000fe20008000000 */
[----:B------:R-:W-:Y:S01]  /*1540*/  CCTL.IVALL ;  /* 0x00000000ff00798f */ /* 0x000fe20002000000 */
[----:B------:R-:W-:Y:S05]  /*1550*/  BRA `(.L_x_21) ;  /* 0x0000000000047947 */ /* 0x000fea0003800000 */
.L_x_20:
[----:B------:R-:W-:Y:S06]  /*1560*/  BAR.SYNC.DEFER_BLOCKING 0x0 ;  /* 0x0000000000007b1d */ /* 0x000fec0000010000 */
.L_x_21:
[----:B------:R-:W-:Y:S05]  /*1570*/  BRA.U UP2, `(.L_x_22) ;  /* 0x0000001102b47547 */ /* 0x000fea000b800000 */
[----:B------:R-:W1:Y:S01]  /*1580*/  LDCU UR4, c[0x0][0x38c] ;  /* 0x00007180ff0477ac */ /* 0x000e620008000800 */
[----:B------:R-:W2:Y:S01]  /*1590*/  LDC R8, c[0x0][0x370] ;  /* 0x0000dc00ff087b82 */ /* 0x000ea20000000800 */
[C---:B------:R-:W-:Y:S01]  /*15a0*/  IMAD.SHL.U32 R19, R9.reuse, 0x80, RZ ;  /* 0x0000008009137824 */ /* 0x040fe200078e00ff */
[----:B------:R-:W-:Y:S01]  /*15b0*/  PLOP3.LUT P1, PT, PT, PT, UP5, 0x80, 0x8 ;  /* 0x000000000008781c */ /* 0x000fe20003f2f058 */
[----:B------:R-:W-:Y:S01]  /*15c0*/  UISETP.NE.AND UP1, UPT, UR10, URZ, UPT ;  /* 0x000000ff0a00728c */ /* 0x000fe2000bf25270 */
[----:B------:R-:W-:Y:S01]  /*15d0*/  ISETP.NE.AND P4, PT, R10, RZ, P5 ;  /* 0x000000ff0a00720c */ /* 0x000fe20002f85270 */
[----:B------:R-:W-:Y:S01]  /*15e0*/  IMAD.SHL.U32 R18, R9, 0x40, RZ ;  /* 0x0000004009127824 */ /* 0x000fe200078e00ff */
[----:B------:R-:W-:Y:S01]  /*15f0*/  PLOP3.LUT P1, PT, P1, PT, PT, 0x8, 0x80 ;  /* 0x000000000080781c */ /* 0x000fe20000f2e170 */
[----:B------:R-:W-:Y:S01]  /*1600*/  IMAD.MOV.U32 R17, RZ, RZ, 0x1 ;  /* 0x00000001ff117424 */ /* 0x000fe200078e00ff */
[----:B------:R-:W3:Y:S01]  /*1610*/  LDC R0, c[0x0][0x374] ;  /* 0x0000dd00ff007b82 */ /* 0x000ee20000000800 */
[----:B------:R-:W-:Y:S01]  /*1620*/  IMAD.MOV.U32 R16, RZ, RZ, RZ ;  /* 0x000000ffff107224 */ /* 0x000fe200078e00ff */
[----:B------:R-:W-:Y:S01]  /*1630*/  CS2R R12, SRZ ;  /* 0x00000000000c7805 */ /* 0x000fe2000001ff00 */
[----:B------:R-:W-:Y:S01]  /*1640*/  IMAD.MOV.U32 R11, RZ, RZ, 0x1 ;  /* 0x00000001ff0b7424 */ /* 0x000fe200078e00ff */
[----:B------:R-:W-:Y:S01]  /*1650*/  LOP3.LUT R19, R19, 0x80, RZ, 0xc0, !PT ;  /* 0x0000008013137812 */ /* 0x000fe200078ec0ff */
[----:B------:R-:W4:Y:S01]  /*1660*/  LDCU.64 UR14, c[0x0][0x348] ;  /* 0x00006900ff0e77ac */ /* 0x000f220008000a00 */
[----:B-1----:R-:W-:-:S02]  /*1670*/  UIADD3 UR5, UPT, UPT, UR4, 0x1f, URZ ;  /* 0x0000001f04057890 */ /* 0x002fc4000fffe0ff */
[----:B------:R-:W-:Y:S02]  /*1680*/  USEL UR22, UR6, 0x2, UP1 ;  /* 0x0000000206167887 */ /* 0x000fe40008800000 */
[----:B------:R-:W-:Y:S01]  /*1690*/  USHF.R.S32.HI UR7, URZ, 0x1f, UR5 ;  /* 0x0000001fff077899 */ /* 0x000fe20008011405 */
[----:B------:R-:W-:-:S03]  /*16a0*/  UMOV UR23, URZ ;  /* 0x000000ff00177c82 */ /* 0x000fc60008000000 */
[----:B------:R-:W-:Y:S02]  /*16b0*/  ULEA.HI UR7, UR7, UR5, URZ, 0x5 ;  /* 0x0000000507077291 */ /* 0x000fe4000f8f28ff */
[----:B------:R-:W-:Y:S02]  /*16c0*/  UIADD3 UR5, UPT, UPT, UR4, -0x1, URZ ;  /* 0xffffffff04057890 */ /* 0x000fe4000fffe0ff */
[----:B------:R-:W-:Y:S02]  /*16d0*/  USHF.R.S32.HI UR7, URZ, 0x5, UR7 ;  /* 0x00000005ff077899 */ /* 0x000fe40008011407 */
[----:B------:R-:W-:Y:S02]  /*16e0*/  UISETP.GE.U32.AND UP2, UPT, UR5, -0x3f, UPT ;  /* 0xffffffc10500788c */ /* 0x000fe4000bf46070 */
[----:B------:R-:W-:Y:S02]  /*16f0*/  UISETP.LT.U32.AND UP0, UPT, UR7, 0x4, UPT ;  /* 0x000000040700788c */ /* 0x000fe4000bf01070 */
[----:B------:R-:W-:-:S02]  /*1700*/  UIADD3 UR4, UPT, UPT, UR4, 0x3e, URZ ;  /* 0x0000003e04047890 */ /* 0x000fc4000fffe0ff */
[----:B------:R-:W-:-:S04]  /*1710*/  USEL UR5, UR7, 0x4, UP0 ;  /* 0x0000000407057887 */ /* 0x000fc80008000000 */
[----:B------:R-:W-:Y:S02]  /*1720*/  UIADD3 UR21, UPT, UPT, UR5, -0x1, URZ ;  /* 0xffffffff05157890 */ /* 0x000fe4000fffe0ff */
[----:B------:R-:W-:Y:S02]  /*1730*/  @UP2 UIADD3 UR21, UPT, UPT, UR5, URZ, URZ ;  /* 0x000000ff05152290 */ /* 0x000fe4000fffe0ff */
[----:B------:R-:W-:Y:S02]  /*1740*/  UIADD3 UR24, UPT, UPT, UR7, -UR5, URZ ;  /* 0x8000000507187290 */ /* 0x000fe4000fffe0ff */
[----:B------:R-:W-:Y:S02]  /*1750*/  UIADD3 UR13, UPT, UPT, UR21, 0x1, URZ ;  /* 0x00000001150d7890 */ /* 0x000fe4000fffe0ff */
[----:B--2-4-:R-:W-:-:S12]  /*1760*/  UIADD3 UR21, UPT, UPT, -UR21, URZ, URZ ;  /* 0x000000ff15157290 */ /* 0x014fd8000fffe1ff */
.L_x_42:
[----:B------:R-:W-:Y:S01]  /*1770*/  UISETP.NE.AND UP0, UPT, UR37, URZ, UPT ;  /* 0x000000ff2500728c */ /* 0x000fe2000bf05270 */
[----:B------:R-:W1:Y:S08]  /*1780*/  S2UR UR37, SR_CgaCtaId ;  /* 0x00000000002579c3 */ /* 0x000e700000008800 */
[----:B------:R-:W-:Y:S05]  /*1790*/  BRA.U UP0, `(.L_x_23) ;  /* 0x0000000100347547 */ /* 0x000fea000b800000 */
[----:B------:R-:W2:Y:S01]  /*17a0*/  S2R R2, SR_CgaCtaId ;  /* 0x0000000000027919 */ /* 0x000ea20000008800 */
[----:B------:R-:W-:-:S04]  /*17b0*/  MOV R3, 0x400 ;  /* 0x0000040000037802 */ /* 0x000fc80000000f00 */
[----:B--2---:R-:W-:Y:S02]  /*17c0*/  LEA R2, R2, R3, 0x18 ;  /* 0x0000000302027211 */ /* 0x004fe400078ec0ff */
[----:B------:R-:W-:-:S03]  /*17d0*/  SHF.L.U32 R3, R11, 0x1f, RZ ;  /* 0x0000001f0b037819 */ /* 0x000fc600000006ff */
[----:B------:R-:W-:-:S04]  /*17e0*/  IMAD R2, R12, 0x8, R2 ;  /* 0x000000080c027824 */ /* 0x000fc800078e0202 */
[----:B------:R-:W2:Y:S02]  /*17f0*/  SYNCS.PHASECHK.TRANS64.TRYWAIT P0, [R2+URZ+0x100], R3 ;  /* 0x00010003020075a7 */ /* 0x000ea400080011ff */
[----:B--2---:R-:W-:Y:S05]  /*1800*/  @!P0 BRA `(.L_x_24) ;  /* 0x0000007c00a88947 */ /* 0x004fea0003800000 */
.L_x_149:
[----:B------:R-:W-:Y:S01]  /*1810*/  VIADD R12, R12, 0x1 ;  /* 0x000000010c0c7836 */ /* 0x000fe20000000000 */
[----:B------:R2:W-:Y:S04]  /*1820*/  SYNCS.ARRIVE.TRANS64.A1T0 RZ, [R2+URZ+0xf0], RZ ;  /* 0x0000f0ff02ff79a7 */ /* 0x0005e800081000ff */
[----:B------:R-:W-:-:S04]  /*1830*/  ISETP.NE.AND P0, PT, R12, 0x2, PT ;  /* 0x000000020c00780c */ /* 0x000fc80003f05270 */
[----:B------:R-:W-:Y:S02]  /*1840*/  SEL R12, R12, RZ, P0 ;  /* 0x000000ff0c0c7207 */ /* 0x000fe40000000000 */
[----:B--2---:R-:W-:-:S04]  /*1850*/  SEL R2, RZ, 0x1, P0 ;  /* 0x00000001ff027807 */ /* 0x004fc80000000000 */
[----:B------:R-:W-:-:S07]  /*1860*/  LOP3.LUT R11, R11, R2, RZ, 0x3c, !PT ;  /* 0x000000020b0b7212 */ /* 0x000fce00078e3cff */
.L_x_23:
[----:B------:R-:W-:Y:S01]  /*1870*/  UMOV UR6, 0x400 ;  /* 0x0000040000067882 */ /* 0x000fe20000000000 */
[----:B------:R-:W-:Y:S01]  /*1880*/  SHF.L.U32 R2, R17, 0x1f, RZ ;  /* 0x0000001f11027819 */ /* 0x000fe200000006ff */
[----:B-1----:R-:W-:Y:S01]  /*1890*/  ULEA UR6, UR37, UR6, 0x18 ;  /* 0x0000000625067291 */ /* 0x002fe2000f8ec0ff */
[----:B------:R-:W-:Y:S01]  /*18a0*/  R2UR UR35, R18 ;  /* 0x00000000122372ca */ /* 0x000fe200000e0000 */
[----:B------:R-:W-:Y:S01]  /*18b0*/  UISETP.GE.U32.AND UP0, UPT, UR4, 0x3f, UPT ;  /* 0x0000003f0400788c */ /* 0x000fe2000bf06070 */
[----:B------:R-:W-:Y:S01]  /*18c0*/  R2UR UR11, R19 ;  /* 0x00000000130b72ca */ /* 0x000fe200000e0000 */
[----:B------:R-:W-:Y:S01]  /*18d0*/  ULEA UR8, UR23, UR6, 0x3 ;  /* 0x0000000617087291 */ /* 0x000fe2000f8e18ff */
[----:B------:R-:W-:-:S08]  /*18e0*/  UMOV UR25, URZ ;  /* 0x000000ff00197c82 */ /* 0x000fd00008000000 */
[----:B------:R1:W2:Y:S01]  /*18f0*/  SYNCS.PHASECHK.TRANS64.TRYWAIT P0, [UR8+0x20], R2 ;  /* 0x00002002ff0075a7 */ /* 0x0002a20008001108 */
[----:B------:R-:W-:-:S13]  /*1900*/  R2UR UR8, R15 ;  /* 0x000000000f0872ca */ /* 0x000fda00000e0000 */
[----:B------:R-:W-:Y:S01]  /*1910*/  ULEA UR11, UR8, UR11, 0x8 ;  /* 0x0000000b080b7291 */ /* 0x000fe2000f8e40ff */
[----:B-1----:R-:W-:-:S05]  /*1920*/  LEA.HI R2, R14, R14, RZ, 0x1 ;  /* 0x0000000e0e027211 */ /* 0x002fca00078f08ff */
[----:B------:R-:W-:-:S05]  /*1930*/  IMAD.SHL.U32 R2, R2, 0x40, RZ ;  /* 0x0000004002027824 */ /* 0x000fca00078e00ff */
[----:B------:R-:W-:-:S04]  /*1940*/  LOP3.LUT R2, R2, 0xffffff80, RZ, 0xc0, !PT ;  /* 0xffffff8002027812 */ /* 0x000fc800078ec0ff */
[----:B------:R-:W-:-:S13]  /*1950*/  R2UR UR9, R2 ;  /* 0x00000000020972ca */ /* 0x000fda00000e0000 */
[----:B------:R-:W-:Y:S01]  /*1960*/  ULOP3.LUT UR35, UR9, 0x40, UR35, 0xf8, !UPT ;  /* 0x0000004009237892 */ /* 0x000fe2000f8ef823 */
[----:B------:R-:W-:Y:S11]  /*1970*/  BRA.U !UP0, `(.L_x_25) ;  /* 0x0000000108c07547 */ /* 0x000ff6000b800000 */
[----:B------:R-:W-:Y:S01]  /*1980*/  UMOV UR16, UR21 ;  /* 0x0000001500107c82 */ /* 0x000fe20008000000 */
[----:B------:R-:W-:Y:S01]  /*1990*/  UMOV UR17, UR23 ;  /* 0x0000001700117c82 */ /* 0x000fe20008000000 */
[----:B------:R-:W-:-:S05]  /*19a0*/  UMOV UR34, URZ ;  /* 0x000000ff00227c82 */ /* 0x000fca0008000000 */
.L_x_31:
[----:B------:R-:W-:Y:S01]  /*19b0*/  ULEA UR33, UR17, UR6, 0x3 ;  /* 0x0000000611217291 */ /* 0x000fe2000f8e18ff */
[----:B------:R-:W-:Y:S01]  /*19c0*/  @P5 MOV R3, 0x6000 ;  /* 0x0000600000035802 */ /* 0x000fe20000000f00 */
[----:B-12-4-:R-:W-:Y:S10]  /*19d0*/  @P0 BRA `(.L_x_26) ;  /* 0x00000000000c0947 */ /* 0x016ff40003800000 */
[----:B------:R-:W-:-:S04]  /*19e0*/  SHF.L.U32 R4, R17, 0x1f, RZ ;  /* 0x0000001f11047819 */ /* 0x000fc800000006ff */
[----:B------:R-:W1:Y:S02]  /*19f0*/  SYNCS.PHASECHK.TRANS64.TRYWAIT P0, [UR33+0x20], R4 ;  /* 0x00002004ff0075a7 */ /* 0x000e640008001121 */
[----:B-1----:R-:W-:Y:S05]  /*1a00*/  @!P0 BRA `(.L_x_27) ;  /* 0x0000007c003c8947 */ /* 0x002fea0003800000 */
.L_x_26:
[----:B------:R2:W-:Y:S01]  /*1a10*/  @P5 SYNCS.ARRIVE.TRANS64 RZ, [UR33], R3 ;  /* 0x00000003ffff59a7 */ /* 0x0005e20008000021 */
[----:B------:R-:W-:Y:S02]  /*1a20*/  ULOP3.LUT UR8, UR22, 0x2, URZ, 0xfc, !UPT ;  /* 0x0000000216087892 */ /* 0x000fe4000f8efcff */
[----:B------:R-:W-:Y:S02]  /*1a30*/  UIADD3 UR16, UPT, UPT, UR16, 0x1, URZ ;  /* 0x0000000110107890 */ /* 0x000fe4000fffe0ff */
[----:B------:R-:W-:Y:S02]  /*1a40*/  UISETP.NE.AND UP0, UPT, UR8, 0x2, UPT ;  /* 0x000000020800788c */ /* 0x000fe4000bf05270 */
[----:B------:R-:W-:-:S07]  /*1a50*/  UISETP.NE.AND UP2, UPT, UR16, 0x1, UPT ;  /* 0x000000011000788c */ /* 0x000fce000bf45270 */
[----:B------:R-:W-:Y:S05]  /*1a60*/  BRA.U UP0, `(.L_x_28) ;  /* 0x0000000100047547 */ /* 0x000fea000b800000 */
[----:B------:R-:W-:Y:S05]  /*1a70*/  BPT.TRAP 0x1 ;  /* 0x000000040000795c */ /* 0x000fea0000300000 */
.L_x_28:
[----:B------:R-:W-:Y:S04]  /*1a80*/  BSSY.RECONVERGENT B0, `(.L_x_29) ;  /* 0x0000003000007945 */ /* 0x000fe80003800200 */
[----:B------:R-:W-:Y:S05]  /*1a90*/  @!P4 BRA `(.L_x_30) ;  /* 0x000000000004c947 */ /* 0x000fea0003800000 */
[----:B------:R-:W-:Y:S05]  /*1aa0*/  BPT.TRAP 0x1 ;  /* 0x000000040000795c */ /* 0x000fea0000300000 */
.L_x_30:
[----:B------:R-:W-:Y:S05]  /*1ab0*/  BSYNC.RECONVERGENT B0 ;  /* 0x0000000000007941 */ /* 0x000fea0003800200 */
.L_x_29:
[----:B------:R-:W-:Y:S02]  /*1ac0*/  UIADD3 UR23, UPT, UPT, UR17, 0x1, URZ ;  /* 0x0000000111177890 */ /* 0x000fe4000fffe0ff */
[----:B------:R-:W-:Y:S02]  /*1ad0*/  ULEA UR32, UR17, UR6, 0xc ;  /* 0x0000000611207291 */ /* 0x000fe4000f8e60ff */
[----:B------:R-:W-:Y:S02]  /*1ae0*/  UISETP.NE.AND UP0, UPT, UR23, 0x4, UPT ;  /* 0x000000041700788c */ /* 0x000fe4000bf05270 */
[----:B------:R-:W-:Y:S02]  /*1af0*/  UIADD3 UR28, UP1, UPT, UR14, 0x80, URZ ;  /* 0x000000800e1c7890 */ /* 0x000fe4000ff3e0ff */
[----:B------:R-:W-:Y:S02]  /*1b00*/  USEL UR9, URZ, 0x1, UP0 ;  /* 0x00000001ff097887 */ /* 0x000fe40008000000 */
[----:B------:R-:W-:-:S02]  /*1b10*/  USEL UR23, UR23, URZ, UP0 ;  /* 0x000000ff17177287 */ /* 0x000fc40008000000 */
[----:B------:R-:W-:Y:S02]  /*1b20*/  UIADD3 UR26, UP0, UPT, UR14, 0x180, URZ ;  /* 0x000001800e1a7890 */ /* 0x000fe4000ff1e0ff */
[----:B------:R-:W-:Y:S01]  /*1b30*/  ULEA UR8, UR23, UR6, 0x3 ;  /* 0x0000000617087291 */ /* 0x000fe2000f8e18ff */
[----:B------:R-:W-:Y:S01]  /*1b40*/  LOP3.LUT R17, R17, UR9, RZ, 0x3c, !PT ;  /* 0x0000000911117c12 */ /* 0x000fe2000f8e3cff */
[----:B------:R-:W-:Y:S02]  /*1b50*/  ULOP3.LUT UR33, UR33, 0xfefffff8, URZ, 0xc0, !UPT ;  /* 0xfefffff821217892 */ /* 0x000fe4000f8ec0ff */
[----:B------:R-:W-:Y:S01]  /*1b60*/  UIADD3.X UR29, UPT, UPT, URZ, UR15, URZ, UP1, !UPT ;  /* 0x0000000fff1d7290 */ /* 0x000fe20008ffe4ff */
[----:B-1----:R-:W-:Y:S01]  /*1b70*/  SHF.L.U32 R2, R17, 0x1f, RZ ;  /* 0x0000001f11027819 */ /* 0x002fe200000006ff */
[----:B------:R-:W-:Y:S02]  /*1b80*/  UIADD3 UR32, UPT, UPT, UR32, 0x8400, URZ ;  /* 0x0000840020207890 */ /* 0x000fe4000fffe0ff */
[----:B------:R-:W-:Y:S01]  /*1b90*/  UIADD3.X UR27, UPT, UPT, URZ, UR15, URZ, UP0, !UPT ;  /* 0x0000000fff1b7290 */ /* 0x000fe200087fe4ff */
[----:B------:R1:W4:Y:S01]  /*1ba0*/  SYNCS.PHASECHK.TRANS64.TRYWAIT P0, [UR8+0x20], R2 ;  /* 0x00002002ff0075a7 */ /* 0x0003220008001108 */
[----:B------:R-:W-:Y:S01]  /*1bb0*/  ULEA UR8, UR17, UR6, 0xd ;  /* 0x0000000611087291 */ /* 0x000fe2000f8e68ff */
[----:B------:R-:W-:Y:S01]  /*1bc0*/  UMOV UR18, 0x0 ;  /* 0x0000000000127882 */ /* 0x000fe20000000000 */
[----:B------:R-:W-:-:S02]  /*1bd0*/  UMOV UR19, 0x10000000 ;  /* 0x1000000000137882 */ /* 0x000fc40000000000 */
[----:B------:R-:W-:Y:S01]  /*1be0*/  UIADD3 UR8, UPT, UPT, UR8, 0xc400, URZ ;  /* 0x0000c40008087890 */ /* 0x000fe2000fffe0ff */
[----:B------:R2:W-:Y:S01]  /*1bf0*/  UTMALDG.3D.2CTA [UR32], [UR28], desc[UR18] ;  /* 0x000012201c0075b4 */ /* 0x0005e20008211000 */
[----:B------:R-:W-:Y:S01]  /*1c00*/  UMOV UR10, UR34 ;  /* 0x00000022000a7c82 */ /* 0x000fe20008000000 */
[----:B------:R-:W-:Y:S01]  /*1c10*/  UMOV UR12, UR36 ;  /* 0x00000024000c7c82 */ /* 0x000fe20008000000 */
[----:B------:R-:W-:Y:S01]  /*1c20*/  UMOV UR9, UR33 ;  /* 0x0000002100097c82 */ /* 0x000fe20008000000 */
[----:B------:R-:W-:Y:S01]  /*1c30*/  UMOV UR25, UR13 ;  /* 0x0000000d00197c82 */ /* 0x000fe20008000000 */
[----:B------:R-:W-:-:S03]  /*1c40*/  UMOV UR17, UR23 ;  /* 0x0000001700117c82 */ /* 0x000fc60008000000 */
[----:B------:R1:W-:Y:S01]  /*1c50*/  UTMALDG.3D.2CTA [UR8], [UR26], desc[UR18] ;  /* 0x000012081a0075b4 */ /* 0x0003e20008211000 */
[----:B--2---:R-:W-:Y:S01]  /*1c60*/  UIADD3 UR34, UPT, UPT, UR34, 0x20, URZ ;  /* 0x0000002022227890 */ /* 0x004fe2000fffe0ff */
[----:B------:R-:W-:Y:S11]  /*1c70*/  BRA.U UP2, `(.L_x_31) ;  /* 0xfffffffd024c7547 */ /* 0x000ff6000b83ffff */
.L_x_25:
[----:B-1----:R-:W-:Y:S01]  /*1c80*/  ULEA UR8, UR23, UR6, 0x3 ;  /* 0x0000000617087291 */ /* 0x002fe2000f8e18ff */
[----:B------:R-:W-:Y:S01]  /*1c90*/  SHF.L.U32 R2, R17, 0x1f, RZ ;  /* 0x0000001f11027819 */ /* 0x000fe200000006ff */
[----:B------:R-:W-:Y:S01]  /*1ca0*/  @!P1 SYNCS.ARRIVE.TRANS64.A1T0 RZ, [UR6+0x88], RZ ;  /* 0x000088ffffff99a7 */ /* 0x000fe20008100006 */
[----:B------:R-:W-:-:S06]  /*1cb0*/  UISETP.GT.AND UP0, UPT, UR7, UR5, UPT ;  /* 0x000000050700728c */ /* 0x000fcc000bf04270 */
[----:B--2-4-:R1:W2:Y:S03]  /*1cc0*/  SYNCS.PHASECHK.TRANS64.TRYWAIT P0, [UR8+0x20], R2 ;  /* 0x00002002ff0075a7 */ /* 0x0142a60008001108 */
[----:B------:R-:W-:Y:S05]  /*1cd0*/  BRA.U !UP0, `(.L_x_32) ;  /* 0x0000000108c07547 */ /* 0x000fea000b800000 */
[----:B------:R-:W-:Y:S01]  /*1ce0*/  UIADD3 UR26, UPT, UPT, UR24, UR25, URZ ;  /* 0x00000019181a7290 */ /* 0x000fe2000fffe0ff */
[----:B------:R-:W-:-:S11]  /*1cf0*/  UMOV UR27, UR23 ;  /* 0x00000017001b7c82 */ /* 0x000fd60008000000 */
.L_x_38:
[----:B------:R-:W-:Y:S01]  /*1d00*/  ULEA UR17, UR27, UR6, 0x3 ;  /* 0x000000061b117291 */ /* 0x000fe2000f8e18ff */
[----:B--2---:R-:W-:Y:S01]  /*1d10*/  @P5 MOV R3, 0x6000 ;  /* 0x0000600000035802 */ /* 0x004fe20000000f00 */
[----:B-12---:R-:W-:Y:S10]  /*1d20*/  @P0 BRA `(.L_x_33) ;  /* 0x00000000000c0947 */ /* 0x006ff40003800000 */
[----:B------:R-:W-:-:S04]  /*1d30*/  SHF.L.U32 R4, R17, 0x1f, RZ ;  /* 0x0000001f11047819 */ /* 0x000fc800000006ff */
[----:B------:R-:W2:Y:S02]  /*1d40*/  SYNCS.PHASECHK.TRANS64.TRYWAIT P0, [UR17+0x20], R4 ;  /* 0x00002004ff0075a7 */ /* 0x000ea40008001111 */
[----:B--2---:R-:W-:Y:S05]  /*1d50*/  @!P0 BRA `(.L_x_34) ;  /* 0x0000007800808947 */ /* 0x004fea0003800000 */
.L_x_33:
[----:B------:R2:W-:Y:S01]  /*1d60*/  @P5 SYNCS.ARRIVE.TRANS64 RZ, [UR17], R3 ;  /* 0x00000003ffff59a7 */ /* 0x0005e20008000011 */
[----:B------:R-:W-:-:S04]  /*1d70*/  ULOP3.LUT UR8, UR22, 0x2, URZ, 0xfc, !UPT ;  /* 0x0000000216087892 */ /* 0x000fc8000f8efcff */
[----:B------:R-:W-:-:S09]  /*1d80*/  UISETP.NE.AND UP0, UPT, UR8, 0x2, UPT ;  /* 0x000000020800788c */ /* 0x000fd2000bf05270 */
[----:B------:R-:W-:Y:S05]  /*1d90*/  BRA.U UP0, `(.L_x_35) ;  /* 0x0000000100047547 */ /* 0x000fea000b800000 */
[----:B------:R-:W-:Y:S05]  /*1da0*/  BPT.TRAP 0x1 ;  /* 0x000000040000795c */ /* 0x000fea0000300000 */
.L_x_35:
[----:B------:R-:W-:Y:S04]  /*1db0*/  BSSY.RECONVERGENT B0, `(.L_x_36) ;  /* 0x0000003000007945 */ /* 0x000fe80003800200 */
[----:B------:R-:W-:Y:S05]  /*1dc0*/  @!P4 BRA `(.L_x_37) ;  /* 0x000000000004c947 */ /* 0x000fea0003800000 */
[----:B------:R-:W-:Y:S05]  /*1dd0*/  BPT.TRAP 0x1 ;  /* 0x000000040000795c */ /* 0x000fea0000300000 */
.L_x_37:
[----:B------:R-:W-:Y:S05]  /*1de0*/  BSYNC.RECONVERGENT B0 ;  /* 0x0000000000007941 */ /* 0x000fea0003800200 */
.L_x_36:
        /* <DEDUP_REMOVED lines=9> */
[----:B------:R-:W-:Y:S02]  /*1e80*/  USHF.L.U32 UR18, UR25, 0x5, URZ ;  /* 0x0000000519127899 */ /* 0x000fe400080006ff */
[----:B------:R-:W-:Y:S01]  /*1e90*/  ULOP3.LUT UR17, UR17, 0xfefffff8, URZ, 0xc0, !UPT ;  /* 0xfefffff811117892 */ /* 0x000fe2000f8ec0ff */
[----:B-1----:R-:W-:Y:S01]  /*1ea0*/  SHF.L.U32 R2, R17, 0x1f, RZ ;  /* 0x0000001f11027819 */ /* 0x002fe200000006ff */
[----:B------:R-:W-:Y:S02]  /*1eb0*/  UIADD3 UR16, UPT, UPT, UR16, 0x8400, URZ ;  /* 0x0000840010107890 */ /* 0x000fe4000fffe0ff */
[----:B------:R-:W-:Y:S01]  /*1ec0*/  UIADD3.X UR33, UPT, UPT, URZ, UR15, URZ, UP1, !UPT ;  /* 0x0000000fff217290 */ /* 0x000fe20008ffe4ff */
[----:B------:R4:W1:Y:S01]  /*1ed0*/  SYNCS.PHASECHK.TRANS64.TRYWAIT P0, [UR8+0x20], R2 ;  /* 0x00002002ff0075a7 */ /* 0x0008620008001108 */
[----:B------:R-:W-:-:S02]  /*1ee0*/  ULEA UR8, UR27, UR6, 0xd ;  /* 0x000000061b087291 */ /* 0x000fc4000f8e68ff */
[----:B------:R-:W-:Y:S02]  /*1ef0*/  UIADD3.X UR31, UPT, UPT, URZ, UR15, URZ, UP0, !UPT ;  /* 0x0000000fff1f7290 */ /* 0x000fe400087fe4ff */
[----:B------:R-:W-:Y:S01]  /*1f00*/  UIADD3 UR8, UPT, UPT, UR8, 0xc400, URZ ;  /* 0x0000c40008087890 */ /* 0x000fe2000fffe0ff */
[----:B------:R-:W-:Y:S01]  /*1f10*/  UMOV UR28, 0x0 ;  /* 0x00000000001c7882 */ /* 0x000fe20000000000 */
[----:B------:R-:W-:Y:S01]  /*1f20*/  UMOV UR29, 0x10000000 ;  /* 0x10000000001d7882 */ /* 0x000fe20000000000 */
[----:B------:R-:W-:Y:S01]  /*1f30*/  UMOV UR19, UR35 ;  /* 0x0000002300137c82 */ /* 0x000fe20008000000 */
[----:B------:R-:W-:Y:S01]  /*1f40*/  UMOV UR20, UR36 ;  /* 0x0000002400147c82 */ /* 0x000fe20008000000 */
[----:B------:R-:W-:Y:S01]  /*1f50*/  UMOV UR12, UR36 ;  /* 0x00000024000c7c82 */ /* 0x000fe20008000000 */
[----:B------:R-:W-:Y:S01]  /*1f60*/  UMOV UR9, UR17 ;  /* 0x0000001100097c82 */ /* 0x000fe20008000000 */
[----:B------:R-:W-:Y:S01]  /*1f70*/  UMOV UR10, UR18 ;  /* 0x00000012000a7c82 */ /* 0x000fe20008000000 */
[----:B------:R4:W-:Y:S01]  /*1f80*/  UTMALDG.3D.2CTA [UR16], [UR32], desc[UR28] ;  /* 0x00001c10200075b4 */ /* 0x0009e20008211000 */
[----:B------:R-:W-:Y:S01]  /*1f90*/  UIADD3 UR25, UPT, UPT, UR25, 0x1, URZ ;  /* 0x0000000119197890 */ /* 0x000fe2000fffe0ff */
[----:B------:R-:W-:-:S03]  /*1fa0*/  UMOV UR27, UR23 ;  /* 0x00000017001b7c82 */ /* 0x000fc60008000000 */
[----:B------:R-:W-:Y:S01]  /*1fb0*/  UISETP.NE.AND UP0, UPT, UR25, UR26, UPT ;  /* 0x0000001a1900728c */ /* 0x000fe2000bf05270 */
[----:B------:R4:W-:Y:S08]  /*1fc0*/  UTMALDG.3D.2CTA [UR8], [UR30], desc[UR28] ;  /* 0x00001c081e0075b4 */ /* 0x0009f00008211000 */
[----:B----4-:R-:W-:Y:S05]  /*1fd0*/  BRA.U UP0, `(.L_x_38) ;  /* 0xfffffffd00487547 */ /* 0x010fea000b83ffff */
.L_x_32:
[C---:B-1----:R-:W-:Y:S01]  /*1fe0*/  LEA R2, R16.reuse, UR6, 0x3 ;  /* 0x0000000610027c11 */ /* 0x042fe2000f8e18ff */
[----:B------:R-:W-:Y:S01]  /*1ff0*/  NOP ;  /* 0x0000000000007918 */ /* 0x000fe20000000000 */
[----:B--2---:R-:W-:Y:S02]  /*2000*/  SHF.L.U32 R3, R13, 0x1f, RZ ;  /* 0x0000001f0d037819 */ /* 0x004fe400000006ff */
[----:B------:R-:W-:Y:S02]  /*2010*/  LEA R4, R16, UR6, 0x4 ;  /* 0x0000000610047c11 */ /* 0x000fe4000f8e20ff */
[----:B------:R-:W1:Y:S02]  /*2020*/  SYNCS.PHASECHK.TRANS64.TRYWAIT P0, [R2+URZ+0x90], R3 ;  /* 0x00009003020075a7 */ /* 0x000e6400080011ff */
[----:B-1----:R-:W-:Y:S05]  /*2030*/  @!P0 BRA `(.L_x_39) ;  /* 0x0000007400e08947 */ /* 0x002fea0003800000 */
.L_x_152:
[----:B------:R-:W2:Y:S01]  /*2040*/  LDS.128 R4, [R4+0x120] ;  /* 0x0001200004047984 */ /* 0x000ea20000000c00 */
[----:B------:R-:W-:Y:S01]  /*2050*/  ISETP.GE.AND P0, PT, R40, 0x1, PT ;  /* 0x000000012800780c */ /* 0x000fe20003f06270 */
[----:B-1----:R-:W-:Y:S01]  /*2060*/  VIADD R2, R2, 0xa0 ;  /* 0x000000a002027836 */ /* 0x002fe20000000000 */
[----:B------:R-:W-:Y:S01]  /*2070*/  @!PT LDS RZ, [RZ] ;  /* 0x00000000fffff984 */ /* 0x000fe20000000800 */
[----:B------:R-:W-:Y:S01]  /*2080*/  @!PT LDS RZ, [RZ] ;  /* 0x00000000fffff984 */ /* 0x000fe20000000800 */
[----:B------:R-:W-:Y:S01]  /*2090*/  @!PT LDS RZ, [RZ] ;  /* 0x00000000fffff984 */ /* 0x000fe20000000800 */
[----:B------:R-:W-:Y:S01]  /*20a0*/  @!PT LDS RZ, [RZ] ;  /* 0x00000000fffff984 */ /* 0x000fe20000000800 */
[----:B------:R1:W-:Y:S06]  /*20b0*/  MEMBAR.ALL.CTA ;  /* 0x0000000000007992 */ /* 0x0003ec0000008000 */
[----:B-1----:R-:W1:Y:S01]  /*20c0*/  FENCE.VIEW.ASYNC.S ;  /* 0x00000000000073c6 */ /* 0x002e620000000000 */
[----:B------:R-:W-:-:S04]  /*20d0*/  PRMT R2, RZ, 0x654, R2 ;  /* 0x00000654ff027816 */ /* 0x000fc80000000002 */
[----:B-1----:R1:W-:Y:S01]  /*20e0*/  SYNCS.ARRIVE.TRANS64.RED.A1T0 RZ, [R2+URZ], RZ ;  /* 0x000000ff02ff79a7 */ /* 0x0023e200081004ff */
[----:B--2---:R-:W-:-:S13]  /*20f0*/  LOP3.LUT P2, RZ, R6, 0x1, RZ, 0xc0, !PT ;  /* 0x0000000106ff7812 */ /* 0x004fda000784c0ff */
[----:B------:R-:W-:Y:S01]  /*2100*/  @P2 SHF.R.U32.HI R3, RZ, 0x10, R5 ;  /* 0x00000010ff032819 */ /* 0x000fe20000011605 */
[----:B------:R-:W-:Y:S01]  /*2110*/  VOTEU.ANY UP0, P2 ;  /* 0x0000000000ff7886 */ /* 0x000fe20001000100 */
[----:B------:R-:W-:Y:S02]  /*2120*/  @P2 MOV R10, R4 ;  /* 0x00000004000a2202 */ /* 0x000fe40000000f00 */
[----:B------:R-:W-:Y:S02]  /*2130*/  @P2 R2UR.BROADCAST UR8, R3 ;  /* 0x00000000030822ca */ /* 0x000fe400008e0000 */
[----:B------:R-:W-:-:S11]  /*2140*/  @P2 LOP3.LUT R9, R5, 0xffff, RZ, 0xc0, !PT ;  /* 0x0000ffff05092812 */ /* 0x000fd600078ec0ff */
[----:B------:R-:W-:Y:S01]  /*2150*/  @UP0 UMOV UR36, UR8 ;  /* 0x0000000800240c82 */ /* 0x000fe20008000000 */
[----:B-1----:R-:W-:Y:S05]  /*2160*/  @!P0 BRA `(.L_x_40) ;  /* 0x0000000000b88947 */ /* 0x002fea0003800000 */
[----:B------:R-:W3:Y:S01]  /*2170*/  LDC.64 R4, c[0x0][0xb18] ;  /* 0x0002c600ff047b82 */ /* 0x000ee20000000a00 */
[----:B------:R-:W-:-:S07]  /*2180*/  ISETP.NE.AND P3, PT, R40, 0x1, PT ;  /* 0x000000012800780c */ /* 0x000fce0003f65270 */
[----:B------:R-:W1:Y:S08]  /*2190*/  LDC.64 R6, c[0x0][0xb10] ;  /* 0x0002c400ff067b82 */ /* 0x000e700000000a00 */
[----:B------:R-:W2:Y:S08]  /*21a0*/  LDC R14, c[0x0][0xb20] ;  /* 0x0002c800ff0e7b82 */ /* 0x000eb00000000800 */
[----:B------:R-:W4:Y:S01]  /*21b0*/  LDC R15, c[0x0][0xb0c] ;  /* 0x0002c300ff0f7b82 */ /* 0x000f220000000800 */
[----:B---3--:R-:W-:Y:S01]  /*21c0*/  IMAD.HI.U32 R21, R0, R5, RZ ;  /* 0x0000000500157227 */ /* 0x008fe200078e00ff */
[----:B------:R-:W-:-:S03]  /*21d0*/  ISETP.NE.AND P0, PT, R4, 0x1, PT ;  /* 0x000000010400780c */ /* 0x000fc60003f05270 */
[----:B------:R-:W-:-:S03]  /*21e0*/  IMAD.HI.U32 R5, R9, R5, RZ ;  /* 0x0000000509057227 */ /* 0x000fc600078e00ff */
[----:B------:R-:W3:Y:S01]  /*21f0*/  LDC.64 R2, c[0x0][0xb28] ;  /* 0x0002ca00ff027b82 */ /* 0x000ee20000000a00 */
[----:B-1----:R-:W-:-:S04]  /*2200*/  IMAD.HI.U32 R22, R8, R6, RZ ;  /* 0x0000000608167227 */ /* 0x002fc800078e00ff */
[----:B------:R-:W-:Y:S01]  /*2210*/  IMAD.HI.U32 R23, R10, R6, RZ ;  /* 0x000000060a177227 */ /* 0x000fe200078e00ff */
[----:B------:R-:W-:Y:S02]  /*2220*/  SHF.R.U32.HI R22, RZ, R7, R22 ;  /* 0x00000007ff167219 */ /* 0x000fe40000011616 */
[-C--:B--2---:R-:W-:Y:S02]  /*2230*/  SHF.R.U32.HI R21, RZ, R14.reuse, R21 ;  /* 0x0000000eff157219 */ /* 0x084fe40000011615 */
[----:B------:R-:W-:Y:S02]  /*2240*/  SHF.R.U32.HI R5, RZ, R14, R5 ;  /* 0x0000000eff057219 */ /* 0x000fe40000011605 */
[----:B------:R-:W-:Y:S02]  /*2250*/  SEL R21, R0, R21, !P0 ;  /* 0x0000001500157207 */ /* 0x000fe40004000000 */
[----:B------:R-:W-:Y:S02]  /*2260*/  SHF.R.U32.HI R23, RZ, R7, R23 ;  /* 0x00000007ff177219 */ /* 0x000fe40000011617 */
[----:B----4-:R-:W-:-:S02]  /*2270*/  ISETP.NE.AND P1, PT, R15, 0x1, PT ;  /* 0x000000010f00780c */ /* 0x010fc40003f25270 */
[----:B------:R-:W-:Y:S02]  /*2280*/  SEL R5, R9, R5, !P0 ;  /* 0x0000000509057207 */ /* 0x000fe40004000000 */
[----:B------:R-:W-:Y:S02]  /*2290*/  SEL R22, R8, R22, !P1 ;  /* 0x0000001608167207 */ /* 0x000fe40004800000 */
[----:B------:R-:W-:Y:S01]  /*22a0*/  SEL R23, R10, R23, !P1 ;  /* 0x000000170a177207 */ /* 0x000fe20004800000 */
[----:B---3--:R-:W-:-:S04]  /*22b0*/  IMAD.HI.U32 R20, R21, R2, RZ ;  /* 0x0000000215147227 */ /* 0x008fc800078e00ff */
        /* <DEDUP_REMOVED lines=10> */
[----:B------:R-:W-:-:S04]  /*2360*/  @!P0 IMAD.HI.U32 R7, R23, R2, RZ ;  /* 0x0000000217078227 */ /* 0x000fc800078e00ff */
[----:B------:R-:W-:Y:S01]  /*2370*/  IMAD.MOV R2, RZ, RZ, -R6 ;  /* 0x000000ffff027224 */ /* 0x000fe200078e0a06 */
[----:B------:R-:W-:Y:S02]  /*2380*/  @!P0 SHF.R.U32.HI R3, RZ, R3, R7 ;  /* 0x00000003ff038219 */ /* 0x000fe40000011607 */
[----:B------:R-:W-:Y:S01]  /*2390*/  IADD3 R7, PT, PT, -R5, RZ, RZ ;  /* 0x000000ff05077210 */ /* 0x000fe20007ffe1ff */
[----:B------:R-:W-:Y:S01]  /*23a0*/  IMAD R2, R40, R2, R5 ;  /* 0x0000000228027224 */ /* 0x000fe200078e0205 */
        /* <DEDUP_REMOVED lines=10> */
.L_x_40:
[----:B------:R-:W1:Y:S02]  /*2450*/  LDCU UR8, c[0x0][0xb30] ;  /* 0x00016600ff0877ac */ /* 0x000e640008000800 */
[----:B-1----:R-:W-:-:S09]  /*2460*/  UISETP.NE.AND UP0, UPT, UR8, 0x1, UPT ;  /* 0x000000010800788c */ /* 0x002fd2000bf05270 */
[----:B------:R-:W-:Y:S05]  /*2470*/  BRA.U UP0, `(.L_x_41) ;  /* 0x0000000100407547 */ /* 0x000fea000b800000 */
[----:B------:R-:W1:Y:S08]  /*2480*/  LDC.64 R4, c[0x0][0xb10] ;  /* 0x0002c400ff047b82 */ /* 0x000e700000000a00 */
[----:B------:R-:W2:Y:S08]  /*2490*/  LDC.64 R2, c[0x0][0xb18] ;  /* 0x0002c600ff027b82 */ /* 0x000eb00000000a00 */
[----:B------:R-:W4:Y:S08]  /*24a0*/  LDC R6, c[0x0][0xb20] ;  /* 0x0002c800ff067b82 */ /* 0x000f300000000800 */
[----:B------:R-:W3:Y:S01]  /*24b0*/  LDC R7, c[0x0][0xb0c] ;  /* 0x0002c300ff077b82 */ /* 0x000ee20000000800 */
[----:B-1----:R-:W-:-:S05]  /*24c0*/  IMAD.HI.U32 R4, R10, R4, RZ ;  /* 0x000000040a047227 */ /* 0x002fca00078e00ff */
[----:B------:R-:W-:Y:S01]  /*24d0*/  SHF.R.U32.HI R4, RZ, R5, R4 ;  /* 0x00000005ff047219 */ /* 0x000fe20000011604 */
[----:B--2---:R-:W-:Y:S01]  /*24e0*/  IMAD.HI.U32 R3, R9, R3, RZ ;  /* 0x0000000309037227 */ /* 0x004fe200078e00ff */
[----:B------:R-:W-:-:S04]  /*24f0*/  ISETP.NE.AND P0, PT, R2, 0x1, PT ;  /* 0x000000010200780c */ /* 0x000fc80003f05270 */
[----:B----4-:R-:W-:-:S04]  /*2500*/  SHF.R.U32.HI R3, RZ, R6, R3 ;  /* 0x00000006ff037219 */ /* 0x010fc80000011603 */
[----:B------:R-:W-:Y:S02]  /*2510*/  SEL R3, R9, R3, !P0 ;  /* 0x0000000309037207 */ /* 0x000fe40004000000 */
[----:B---3--:R-:W-:-:S04]  /*2520*/  ISETP.NE.AND P1, PT, R7, 0x1, PT ;  /* 0x000000010700780c */ /* 0x008fc80003f25270 */
[----:B------:R-:W-:-:S05]  /*2530*/  SEL R4, R10, R4, !P1 ;  /* 0x000000040a047207 */ /* 0x000fca0004800000 */
[----:B------:R-:W-:Y:S02]  /*2540*/  IMAD.IADD R5, R3, 0x1, -R4 ;  /* 0x0000000103057824 */ /* 0x000fe400078e0a04 */
[----:B------:R-:W-:Y:S02]  /*2550*/  IMAD.IADD R3, R4, 0x1, -R3 ;  /* 0x0000000104037824 */ /* 0x000fe400078e0a03 */
[----:B------:R-:W-:Y:S02]  /*2560*/  IMAD R10, R5, R7, R10 ;  /* 0x00000007050a7224 */ /* 0x000fe400078e020a */
[----:B------:R-:W-:-:S07]  /*2570*/  IMAD R9, R3, R2, R9 ;  /* 0x0000000203097224 */ /* 0x000fce00078e0209 */
.L_x_41:
[----:B------:R-:W-:Y:S01]  /*2580*/  VIADD R16, R16, 0x1 ;  /* 0x0000000110107836 */ /* 0x000fe20000000000 */
[----:B------:R-:W-:Y:S01]  /*2590*/  PLOP3.LUT P1, PT, PT, PT, PT, 0x80, 0x8 ;  /* 0x000000000008781c */ /* 0x000fe20003f2f070 */
[----:B------:R-:W-:Y:S02]  /*25a0*/  IMAD.IADD R14, R10, 0x1, R91 ;  /* 0x000000010a0e7824 */ /* 0x000fe400078e025b */
[----:B------:R-:W-:Y:S01]  /*25b0*/  IMAD.IADD R15, R9, 0x1, R90 ;  /* 0x00000001090f7824 */ /* 0x000fe200078e025a */
[----:B------:R-:W-:-:S04]  /*25c0*/  ISETP.NE.AND P0, PT, R16, 0x2, PT ;  /* 0x000000021000780c */ /* 0x000fc80003f05270 */
[----:B------:R-:W-:Y:S02]  /*25d0*/  SEL R2, RZ, 0x1, P0 ;  /* 0x00000001ff027807 */ /* 0x000fe40000000000 */
[----:B------:R-:W-:Y:S02]  /*25e0*/  SEL R16, R16, RZ, P0 ;  /* 0x000000ff10107207 */ /* 0x000fe40000000000 */
[----:B------:R-:W-:Y:S01]  /*25f0*/  LOP3.LUT R13, R13, R2, RZ, 0x3c, !PT ;  /* 0x000000020d0d7212 */ /* 0x000fe200078e3cff */
[----:B------:R-:W-:Y:S06]  /*2600*/  @P2 BRA `(.L_x_42) ;  /* 0xfffffff000582947 */ /* 0x000fec000383ffff */
[----:B------:R-:W-:Y:S01]  /*2610*/  UIADD3 UR6, UPT, UPT, UR6, 0x20, URZ ;  /* 0x0000002006067890 */ /* 0x000fe2000fffe0ff */
[----:B------:R-:W-:-:S03]  /*2620*/  SHF.L.U32 R2, R17, 0x1f, RZ ;  /* 0x0000001f11027819 */ /* 0x000fc600000006ff */
[----:B------:R-:W-:-:S09]  /*2630*/  ULEA UR4, UR23, UR6, 0x3 ;  /* 0x0000000617047291 */ /* 0x000fd2000f8e18ff */
[----:B------:R-:W1:Y:S02]  /*2640*/  SYNCS.PHASECHK.TRANS64.TRYWAIT P0, [UR4], R2 ;  /* 0x00000002ff0075a7 */ /* 0x000e640008001104 */
[----:B-1----:R-:W-:Y:S05]  /*2650*/  @!P0 BRA `(.L_x_43) ;  /* 0x00000070006c8947 */ /* 0x002fea0003800000 */
.L_x_154:
[----:B------:R-:W-:-:S04]  /*2660*/  UIADD3 UR5, UPT, UPT, UR23, 0x1, URZ ;  /* 0x0000000117057890 */ /* 0x000fc8000fffe0ff */
[----:B------:R-:W-:-:S04]  /*2670*/  UISETP.NE.AND UP0, UPT, UR5, 0x4, UPT ;  /* 0x000000040500788c */ /* 0x000fc8000bf05270 */
[----:B------:R-:W-:Y:S02]  /*2680*/  USEL UR7, URZ, 0x1, UP0 ;  /* 0x00000001ff077887 */ /* 0x000fe40008000000 */
[----:B------:R-:W-:-:S04]  /*2690*/  USEL UR5, UR5, URZ, UP0 ;  /* 0x000000ff05057287 */ /* 0x000fc80008000000 */
[----:B------:R-:W-:Y:S01]  /*26a0*/  ULEA UR4, UR5, UR6, 0x3 ;  /* 0x0000000605047291 */ /* 0x000fe2000f8e18ff */
[----:B-1----:R-:W-:-:S04]  /*26b0*/  LOP3.LUT R2, R17, UR7, RZ, 0x3c, !PT ;  /* 0x0000000711027c12 */ /* 0x002fc8000f8e3cff */
[----:B------:R-:W-:-:S04]  /*26c0*/  SHF.L.U32 R3, R2, 0x1f, RZ ;  /* 0x0000001f02037819 */ /* 0x000fc800000006ff */
[----:B------:R-:W1:Y:S02]  /*26d0*/  SYNCS.PHASECHK.TRANS64.TRYWAIT P0, [UR4], R3 ;  /* 0x00000003ff0075a7 */ /* 0x000e640008001104 */
[----:B-1----:R-:W-:Y:S05]  /*26e0*/  @!P0 BRA `(.L_x_44) ;  /* 0x0000007000608947 */ /* 0x002fea0003800000 */
.L_x_156:
[----:B------:R-:W-:-:S04]  /*26f0*/  UIADD3 UR5, UPT, UPT, UR5, 0x1, URZ ;  /* 0x0000000105057890 */ /* 0x000fc8000fffe0ff */
[----:B------:R-:W-:-:S04]  /*2700*/  UISETP.NE.AND UP0, UPT, UR5, 0x4, UPT ;  /* 0x000000040500788c */ /* 0x000fc8000bf05270 */
[----:B------:R-:W-:Y:S02]  /*2710*/  USEL UR7, URZ, 0x1, UP0 ;  /* 0x00000001ff077887 */ /* 0x000fe40008000000 */
[----:B------:R-:W-:-:S04]  /*2720*/  USEL UR5, UR5, URZ, UP0 ;  /* 0x000000ff05057287 */ /* 0x000fc80008000000 */
[----:B------:R-:W-:Y:S01]  /*2730*/  ULEA UR4, UR5, UR6, 0x3 ;  /* 0x0000000605047291 */ /* 0x000fe2000f8e18ff */
[----:B------:R-:W-:-:S04]  /*2740*/  LOP3.LUT R2, R2, UR7, RZ, 0x3c, !PT ;  /* 0x0000000702027c12 */ /* 0x000fc8000f8e3cff */
[----:B-1----:R-:W-:-:S04]  /*2750*/  SHF.L.U32 R3, R2, 0x1f, RZ ;  /* 0x0000001f02037819 */ /* 0x002fc800000006ff */
[----:B------:R-:W1:Y:S02]  /*2760*/  SYNCS.PHASECHK.TRANS64.TRYWAIT P0, [UR4], R3 ;  /* 0x00000003ff0075a7 */ /* 0x000e640008001104 */
[----:B-1----:R-:W-:Y:S05]  /*2770*/  @!P0 BRA `(.L_x_45) ;  /* 0x0000007000548947 */ /* 0x002fea0003800000 */
.L_x_158:
[----:B------:R-:W-:-:S04]  /*2780*/  UIADD3 UR5, UPT, UPT, UR5, 0x1, URZ ;  /* 0x0000000105057890 */ /* 0x000fc8000fffe0ff */
[----:B------:R-:W-:-:S04]  /*2790*/  UISETP.NE.AND UP0, UPT, UR5, 0x4, UPT ;  /* 0x000000040500788c */ /* 0x000fc8000bf05270 */
[----:B------:R-:W-:Y:S02]  /*27a0*/  USEL UR4, URZ, 0x1, UP0 ;  /* 0x00000001ff047887 */ /* 0x000fe40008000000 */
[----:B------:R-:W-:-:S04]  /*27b0*/  USEL UR5, UR5, URZ, UP0 ;  /* 0x000000ff05057287 */ /* 0x000fc80008000000 */
[----:B------:R-:W-:Y:S01]  /*27c0*/  ULEA UR5, UR5, UR6, 0x3 ;  /* 0x0000000605057291 */ /* 0x000fe2000f8e18ff */
[----:B------:R-:W-:-:S04]  /*27d0*/  LOP3.LUT R2, R2, UR4, RZ, 0x3c, !PT ;  /* 0x0000000402027c12 */ /* 0x000fc8000f8e3cff */
[----:B------:R-:W-:Y:S01]  /*27e0*/  SHF.L.U32 R2, R2, 0x1f, RZ ;  /* 0x0000001f02027819 */ /* 0x000fe200000006ff */
[----:B-1-3--:R-:W-:-:S07]  /*27f0*/  IMAD.U32 R0, RZ, RZ, UR5 ;  /* 0x00000005ff007e24 */ /* 0x00afce000f8e00ff */
.L_x_46:
[----:B-1----:R1:W2:Y:S02]  /*2800*/  SYNCS.PHASECHK.TRANS64.TRYWAIT P0, [R0+URZ], R2 ;  /* 0x00000002000075a7 */ /* 0x0022a400080011ff */
[----:B--2---:R-:W-:Y:S05]  /*2810*/  @!P0 NANOSLEEP.SYNCS 0x989680 ;  /* 0x009896800000895d */ /* 0x004fea0003900000 */
[----:B------:R-:W2:Y:S02]  /*2820*/  @!P0 SYNCS.PHASECHK.TRANS64 P0, [R0+URZ], R2 ;  /* 0x00000002000085a7 */ /* 0x000ea400080010ff */
[----:B--2---:R-:W-:Y:S05]  /*2830*/  @P0 EXIT ;  /* 0x000000000000094d */ /* 0x004fea0003800000 */
[----:B------:R-:W-:Y:S05]  /*2840*/  BRA `(.L_x_46) ;  /* 0xfffffffc00ec7947 */ /* 0x000fea000383ffff */
.L_x_22:
[----:B------:R-:W-:-:S04]  /*2850*/  UISETP.NE.AND UP1, UPT, UR37, URZ, UPT ;  /* 0x000000ff2500728c */ /* 0x000fc8000bf25270 */
[----:B------:R-:W-:-:S09]  /*2860*/  UISETP.NE.OR UP1, UPT, UR10, 0x1, UP1 ;  /* 0x000000010a00788c */ /* 0x000fd20008f25670 */
[----:B------:R-:W-:Y:S05]  /*2870*/  BRA.U UP1, `(.L_x_47) ;  /* 0x00000005014c7547 */ /* 0x000fea000b800000 */
[----:B------:R-:W-:Y:S01]  /*2880*/  HFMA2 R11, -RZ, RZ, 0, 0 ;  /* 0x00000000ff0b7431 */ /* 0x000fe200000001ff */
[----:B------:R-:W-:Y:S01]  /*2890*/  ISETP.GE.U32.AND P2, PT, R10, 0x2, PT ;  /* 0x000000020a00780c */ /* 0x000fe20003f46070 */
[----:B------:R-:W-:Y:S01]  /*28a0*/  IMAD.MOV.U32 R12, RZ, RZ, 0x1 ;  /* 0x00000001ff0c7424 */ /* 0x000fe200078e00ff */
[----:B------:R-:W-:Y:S01]  /*28b0*/  CS2R R8, SRZ ;  /* 0x0000000000087805 */ /* 0x000fe2000001ff00 */
[----:B------:R-:W-:Y:S01]  /*28c0*/  IMAD.MOV.U32 R3, RZ, RZ, RZ ;  /* 0x000000ffff037224 */ /* 0x000fe200078e00ff */
[----:B------:R-:W-:Y:S01]  /*28d0*/  UMOV UR4, 0x400 ;  /* 0x0000040000047882 */ /* 0x000fe20000000000 */
[----:B------:R-:W-:Y:S01]  /*28e0*/  UMOV UR6, URZ ;  /* 0x000000ff00067c82 */ /* 0x000fe20008000000 */
[----:B------:R-:W-:-:S12]  /*28f0*/  ULEA UR37, UR37, UR4, 0x18 ;  /* 0x0000000425257291 */ /* 0x000fd8000f8ec0ff */
.L_x_51:
[----:B------:R-:W-:Y:S02]  /*2900*/  LEA R0, R3, UR37, 0x3 ;  /* 0x0000002503007c11 */ /* 0x000fe4000f8e18ff */
[----:B------:R-:W-:-:S03]  /*2910*/  SHF.L.U32 R4, R8, 0x1f, RZ ;  /* 0x0000001f08047819 */ /* 0x000fc600000006ff */
[----:B------:R-:W-:Y:S01]  /*2920*/  VIADD R5, R0, 0x100 ;  /* 0x0000010000057836 */ /* 0x000fe20000000000 */
[----:B------:R-:W1:Y:S02]  /*2930*/  SYNCS.PHASECHK.TRANS64.TRYWAIT P0, [R0+URZ+0xf0], R4 ;  /* 0x0000f004000075a7 */ /* 0x000e6400080011ff */
[----:B-1----:R-:W-:Y:S05]  /*2940*/  @!P0 BRA `(.L_x_48) ;  /* 0x0000006c00f88947 */ /* 0x002fea0003800000 */
.L_x_159:
[----:B------:R-:W-:Y:S01]  /*2950*/  ULEA UR5, UR6, UR37, 0x3 ;  /* 0x0000002506057291 */ /* 0x000fe2000f8e18ff */
[----:B-1----:R-:W-:Y:S01]  /*2960*/  PRMT R0, RZ, 0x654, R5 ;  /* 0x00000654ff007816 */ /* 0x002fe20000000005 */
[----:B------:R-:W-:Y:S01]  /*2970*/  @!P2 IMAD.MOV.U32 R4, RZ, RZ, 0x10 ;  /* 0x00000010ff04a424 */ /* 0x000fe200078e00ff */
[----:B------:R-:W-:Y:S01]  /*2980*/  SHF.L.U32 R5, R12, 0x1f, RZ ;  /* 0x0000001f0c057819 */ /* 0x000fe200000006ff */
[----:B------:R-:W-:Y:S01]  /*2990*/  UIADD3 UR4, UPT, UPT, UR5, 0x90, URZ ;  /* 0x0000009005047890 */ /* 0x000fe2000fffe0ff */
[----:B------:R1:W-:Y:S05]  /*29a0*/  SYNCS.ARRIVE.TRANS64.RED.A1T0 RZ, [R0+URZ], RZ ;  /* 0x000000ff00ff79a7 */ /* 0x0003ea00081004ff */
[----:B------:R-:W-:Y:S01]  /*29b0*/  IMAD.U32 R6, RZ, RZ, UR4 ;  /* 0x00000004ff067e24 */ /* 0x000fe2000f8e00ff */
[----:B------:R-:W2:Y:S04]  /*29c0*/  SYNCS.PHASECHK.TRANS64.TRYWAIT P0, [UR5+0xa0], R5 ;  /* 0x0000a005ff0075a7 */ /* 0x000ea80008001105 */
[----:B------:R-:W-:Y:S01]  /*29d0*/  PRMT R6, R10, 0x654, R6 ;  /* 0x000006540a067816 */ /* 0x000fe20000000006 */
[----:B-12---:R-:W-:Y:S06]  /*29e0*/  @!P0 BRA `(.L_x_49) ;  /* 0x0000006c00e48947 */ /* 0x006fec0003800000 */
.L_x_161:
[----:B------:R-:W-:Y:S01]  /*29f0*/  ULEA UR4, UR6, UR37, 0x4 ;  /* 0x0000002506047291 */ /* 0x000fe2000f8e20ff */
[----:B------:R-:W-:Y:S01]  /*2a00*/  SEL R2, R6, R2, !P2 ;  /* 0x0000000206027207 */ /* 0x000fe20005000000 */
[----:B------:R-:W-:Y:S01]  /*2a10*/  UIADD3 UR5, UPT, UPT, UR5, 0x90, URZ ;  /* 0x0000009005057890 */ /* 0x000fe2000fffe0ff */
[----:B-1----:R-:W-:Y:S01]  /*2a20*/  LEA R0, R11, UR37, 0x3 ;  /* 0x000000250b007c11 */ /* 0x002fe2000f8e18ff */
[----:B------:R-:W-:Y:S01]  /*2a30*/  UIADD3 UR4, UPT, UPT, UR4, 0x120, URZ ;  /* 0x0000012004047890 */ /* 0x000fe2000fffe0ff */
[----:B------:R1:W-:Y:S01]  /*2a40*/  @!P2 SYNCS.ARRIVE.TRANS64.RED RZ, [R2+URZ], R4 ;  /* 0x0000000402ffa9a7 */ /* 0x0003e200080004ff */
[----:B------:R-:W-:Y:S01]  /*2a50*/  UIADD3 UR6, UPT, UPT, UR6, 0x1, URZ ;  /* 0x0000000106067890 */ /* 0x000fe2000fffe0ff */
[----:B------:R-:W-:-:S03]  /*2a60*/  VIADD R3, R3, 0x1 ;  /* 0x0000000103037836 */ /* 0x000fc60000000000 */
[----:B------:R-:W-:Y:S02]  /*2a70*/  UISETP.NE.AND UP0, UPT, UR6, 0x2, UPT ;  /* 0x000000020600788c */ /* 0x000fe4000bf05270 */
[----:B------:R-:W-:Y:S01]  /*2a80*/  ISETP.NE.AND P0, PT, R3, 0x2, PT ;  /* 0x000000020300780c */ /* 0x000fe20003f05270 */
[----:B------:R-:W-:Y:S06]  /*2a90*/  UGETNEXTWORKID.BROADCAST [UR4], [UR5] ;  /* 0x00000000040073ca */ /* 0x000fec0008000100 */
[----:B------:R-:W-:Y:S02]  /*2aa0*/  USEL UR4, URZ, 0x1, UP0 ;  /* 0x00000001ff047887 */ /* 0x000fe40008000000 */
[----:B------:R-:W-:-:S04]  /*2ab0*/  USEL UR6, UR6, URZ, UP0 ;  /* 0x000000ff06067287 */ /* 0x000fc80008000000 */
[----:B------:R-:W-:Y:S02]  /*2ac0*/  LOP3.LUT R12, R12, UR4, RZ, 0x3c, !PT ;  /* 0x000000040c0c7c12 */ /* 0x000fe4000f8e3cff */
[----:B-1----:R-:W-:-:S04]  /*2ad0*/  SHF.L.U32 R4, R9, 0x1f, RZ ;  /* 0x0000001f09047819 */ /* 0x002fc800000006ff */
[----:B------:R-:W1:Y:S02]  /*2ae0*/  SYNCS.PHASECHK.TRANS64.TRYWAIT P1, [R0+URZ+0x90], R4 ;  /* 0x00009004000075a7 */ /* 0x000e6400080211ff */
[----:B-1----:R-:W-:Y:S05]  /*2af0*/  @!P1 BRA `(.L_x_50) ;  /* 0x0000006c00b89947 */ /* 0x002fea0003800000 */
.L_x_162:
[----:B-1----:R-:W-:Y:S01]  /*2b00*/  LEA R4, R11, UR37, 0x4 ;  /* 0x000000250b047c11 */ /* 0x002fe2000f8e20ff */
[----:B------:R-:W-:Y:S01]  /*2b10*/  VIADD R0, R0, 0xa0 ;  /* 0x000000a000007836 */ /* 0x000fe20000000000 */
[----:B------:R-:W-:Y:S01]  /*2b20*/  SEL R3, R3, RZ, P0 ;  /* 0x000000ff03037207 */ /* 0x000fe20000000000 */
[----:B------:R-:W-:-:S03]  /*2b30*/  VIADD R11, R11, 0x1 ;  /* 0x000000010b0b7836 */ /* 0x000fc60000000000 */
[----:B------:R-:W1:Y:S01]  /*2b40*/  LDS.128 R4, [R4+0x120] ;  /* 0x0001200004047984 */ /* 0x000e620000000c00 */
[----:B------:R-:W-:Y:S02]  /*2b50*/  PRMT R0, RZ, 0x654, R0 ;  /* 0x00000654ff007816 */ /* 0x000fe40000000000 */
[C---:B------:R-:W-:Y:S01]  /*2b60*/  ISETP.NE.AND P1, PT, R11.reuse, 0x2, PT ;  /* 0x000000020b00780c */ /* 0x040fe20003f25270 */
[----:B------:R-:W-:Y:S01]  /*2b70*/  @!PT LDS RZ, [RZ] ;  /* 0x00000000fffff984 */ /* 0x000fe20000000800 */
[----:B------:R-:W-:Y:S01]  /*2b80*/  @!PT LDS RZ, [RZ] ;  /* 0x00000000fffff984 */ /* 0x000fe20000000800 */
[----:B------:R-:W-:Y:S01]  /*2b90*/  @!PT LDS RZ, [RZ] ;  /* 0x00000000fffff984 */ /* 0x000fe20000000800 */
[----:B------:R-:W-:Y:S01]  /*2ba0*/  @!PT LDS RZ, [RZ] ;  /* 0x00000000fffff984 */ /* 0x000fe20000000800 */
[----:B------:R2:W-:Y:S06]  /*2bb0*/  MEMBAR.ALL.CTA ;  /* 0x0000000000007992 */ /* 0x0005ec0000008000 */
[----:B--2---:R-:W2:Y:S01]  /*2bc0*/  FENCE.VIEW.ASYNC.S ;  /* 0x00000000000073c6 */ /* 0x004ea20000000000 */
[----:B------:R-:W-:Y:S01]  /*2bd0*/  SEL R11, R11, RZ, P1 ;  /* 0x000000ff0b0b7207 */ /* 0x000fe20000800000 */
[----:B--2---:R2:W-:Y:S01]  /*2be0*/  SYNCS.ARRIVE.TRANS64.RED.A1T0 RZ, [R0+URZ], RZ ;  /* 0x000000ff00ff79a7 */ /* 0x0045e200081004ff */
[----:B-1----:R-:W-:-:S02]  /*2bf0*/  LOP3.LUT P3, RZ, R6, 0x1, RZ, 0xc0, !PT ;  /* 0x0000000106ff7812 */ /* 0x002fc4000786c0ff */
[----:B------:R-:W-:-:S04]  /*2c00*/  SEL R4, RZ, 0x1, P1 ;  /* 0x00000001ff047807 */ /* 0x000fc80000800000 */
[----:B------:R-:W-:Y:S02]  /*2c10*/  LOP3.LUT R9, R9, R4, RZ, 0x3c, !PT ;  /* 0x0000000409097212 */ /* 0x000fe400078e3cff */
[----:B--2---:R-:W-:-:S04]  /*2c20*/  SEL R0, RZ, 0x1, P0 ;  /* 0x00000001ff007807 */ /* 0x004fc80000000000 */
[----:B------:R-:W-:Y:S01]  /*2c30*/  LOP3.LUT R8, R8, R0, RZ, 0x3c, !PT ;  /* 0x0000000008087212 */ /* 0x000fe200078e3cff */
[----:B------:R-:W-:Y:S06]  /*2c40*/  @P3 BRA `(.L_x_51) ;  /* 0xfffffffc002c3947 */ /* 0x000fec000383ffff */
[----:B------:R-:W-:Y:S01]  /*2c50*/  ULEA UR5, UR6, UR37, 0x3 ;  /* 0x0000002506057291 */ /* 0x000fe2000f8e18ff */
[----:B------:R-:W-:-:S08]  /*2c60*/  SHF.L.U32 R2, R12, 0x1f, RZ ;  /* 0x0000001f0c027819 */ /* 0x000fd000000006ff */
[----:B------:R-:W1:Y:S02]  /*2c70*/  SYNCS.PHASECHK.TRANS64 P0, [UR5+0xa0], R2 ;  /* 0x0000a002ff0075a7 */ /* 0x000e640008001005 */
[----:B-1----:R-:W-:Y:S05]  /*2c80*/  @P0 BRA `(.L_x_52) ;  /* 0x0000000000080947 */ /* 0x002fea0003800000 */
[----:B------:R-:W1:Y:S02]  /*2c90*/  SYNCS.PHASECHK.TRANS64.TRYWAIT P0, [UR5+0xa0], R2 ;  /* 0x0000a002ff0075a7 */ /* 0x000e640008001105 */
[----:B-1----:R-:W-:Y:S05]  /*2ca0*/  @!P0 BRA `(.L_x_53) ;  /* 0x0000006c00608947 */ /* 0x002fea0003800000 */
.L_x_52:
[----:B------:R-:W-:-:S04]  /*2cb0*/  UIADD3 UR4, UPT, UPT, UR6, 0x1, URZ ;  /* 0x0000000106047890 */ /* 0x000fc8000fffe0ff */
[----:B------:R-:W-:-:S04]  /*2cc0*/  UISETP.NE.AND UP0, UPT, UR4, 0x2, UPT ;  /* 0x000000020400788c */ /* 0x000fc8000bf05270 */
[----:B------:R-:W-:Y:S02]  /*2cd0*/  USEL UR7, URZ, 0x1, UP0 ;  /* 0x00000001ff077887 */ /* 0x000fe40008000000 */
[----:B------:R-:W-:-:S04]  /*2ce0*/  USEL UR4, UR4, URZ, UP0 ;  /* 0x000000ff04047287 */ /* 0x000fc80008000000 */
[----:B------:R-:W-:Y:S01]  /*2cf0*/  ULEA UR4, UR4, UR37, 0x3 ;  /* 0x0000002504047291 */ /* 0x000fe2000f8e18ff */
[----:B-1----:R-:W-:-:S04]  /*2d00*/  LOP3.LUT R2, R12, UR7, RZ, 0x3c, !PT ;  /* 0x000000070c027c12 */ /* 0x002fc8000f8e3cff */
[----:B------:R-:W-:-:S04]  /*2d10*/  SHF.L.U32 R0, R2, 0x1f, RZ ;  /* 0x0000001f02007819 */ /* 0x000fc800000006ff */
[----:B------:R-:W1:Y:S02]  /*2d20*/  SYNCS.PHASECHK.TRANS64 P0, [UR4+0xa0], R0 ;  /* 0x0000a000ff0075a7 */ /* 0x000e640008001004 */
[----:B-1----:R-:W-:Y:S05]  /*2d30*/  @P0 EXIT ;  /* 0x000000000000094d */ /* 0x002fea0003800000 */
[----:B------:R-:W-:Y:S02]  /*2d40*/  SHF.L.U32 R2, R2, 0x1f, RZ ;  /* 0x0000001f02027819 */ /* 0x000fe400000006ff */
[----:B------:R-:W-:-:S07]  /*2d50*/  MOV R0, UR4 ;  /* 0x0000000400007c02 */ /* 0x000fce0008000f00 */
.L_x_54:
[----:B-1----:R1:W2:Y:S02]  /*2d60*/  SYNCS.PHASECHK.TRANS64.TRYWAIT P0, [R0+URZ+0xa0], R2 ;  /* 0x0000a002000075a7 */ /* 0x0022a400080011ff */
[----:B--2---:R-:W-:Y:S05]  /*2d70*/  @!P0 NANOSLEEP.SYNCS 0x989680 ;  /* 0x009896800000895d */ /* 0x004fea0003900000 */
[----:B------:R-:W2:Y:S02]  /*2d80*/  @!P0 SYNCS.PHASECHK.TRANS64 P0, [R0+URZ+0xa0], R2 ;  /* 0x0000a002000085a7 */ /* 0x000ea400080010ff */
[----:B--2---:R-:W-:Y:S05]  /*2d90*/  @P0 EXIT ;  /* 0x000000000000094d */ /* 0x004fea0003800000 */
[----:B------:R-:W-:Y:S05]  /*2da0*/  BRA `(.L_x_54) ;  /* 0xfffffffc00ec7947 */ /* 0x000fea000383ffff */
.L_x_47:
[----:B------:R-:W-:Y:S05]  /*2db0*/  BRA.U UP4, `(.L_x_55) ;  /* 0x0000001104a07547 */ /* 0x000fea000b800000 */
[----:B------:R-:W-:Y:S01]  /*2dc0*/  UMOV UR6, 0x40 ;  /* 0x0000004000067882 */ /* 0x000fe20000000000 */
[----:B------:R-:W-:Y:S01]  /*2dd0*/  NOP ;  /* 0x0000000000007918 */ /* 0x000fe20000000000 */
[----:B------:R-:W-:Y:S01]  /*2de0*/  ULEA UR6, UR37, UR6, 0x18 ;  /* 0x0000000625067291 */ /* 0x000fe2000f8ec0ff */
[----:B------:R-:W-:Y:S02]  /*2df0*/  UMOV UR7, 0x400 ;  /* 0x0000040000077882 */ /* 0x000fe40000000000 */
[----:B------:R-:W-:-:S06]  /*2e00*/  ULEA UR37, UR37, UR7, 0x18 ;  /* 0x0000000725257291 */ /* 0x000fcc000f8ec0ff */
[----:B------:R-:W1:Y:S02]  /*2e10*/  LDS.U8 R2, [UR6+0x1c] ;  /* 0x00001c06ff027984 */ /* 0x000e640008000000 */
[----:B-1----:R-:W-:-:S13]  /*2e20*/  ISETP.NE.AND P0, PT, R2, RZ, PT ;  /* 0x000000ff0200720c */ /* 0x002fda0003f05270 */
[----:B------:R-:W-:Y:S05]  /*2e30*/  @P0 BRA `(.L_x_56) ;  /* 0x0000000400080947 */ /* 0x000fea0003800000 */
[----:B------:R-:W-:Y:S02]  /*2e40*/  UISETP.NE.U32.AND UP0, UPT, UR5, 0x1, UPT ;  /* 0x000000010500788c */ /* 0x000fe4000bf05070 */
[----:B------:R-:W-:-:S07]  /*2e50*/  UIADD3 UR8, UPT, UPT, UR6, 0x8, URZ ;  /* 0x0000000806087890 */ /* 0x000fce000fffe0ff */
[----:B------:R-:W-:Y:S05]  /*2e60*/  BRA.U !UP0, `(.L_x_57) ;  /* 0x00000001089c7547 */ /* 0x000fea000b800000 */
[----:B------:R-:W-:Y:S01]  /*2e70*/  ELECT P0, URZ, PT ;  /* 0x0000000000ff782f */ /* 0x000fe20003800000 */
[----:B------:R-:W-:-:S12]  /*2e80*/  BSSY B0, `(.L_x_57) ;  /* 0x0000025000007945 */ /* 0x000fd80003800000 */
[----:B------:R-:W-:Y:S05]  /*2e90*/  @!P0 BRA `(.L_x_58) ;  /* 0x00000000008c8947 */ /* 0x000fea0003800000 */
[----:B------:R-:W-:-:S05]  /*2ea0*/  UMOV UR7, 0x10 ;  /* 0x0000001000077882 */ /* 0x000fca0000000000 */
[----:B------:R-:W-:Y:S04]  /*2eb0*/  DEPBAR.LE SB1, 0x36 ;  /* 0x00009d800000791a */ /* 0x000fe80000000000 */
[----:B------:R-:W1:Y:S02]  /*2ec0*/  UTCATOMSWS.2CTA.FIND_AND_SET.ALIGN UP1, UR7, UR7 ;  /* 0x00000007000775e3 */ /* 0x000e640008220800 */
[----:B-1----:R-:W-:Y:S01]  /*2ed0*/  MOV R10, UR7 ;  /* 0x00000007000a7c02 */ /* 0x002fe20008000f00 */
[----:B------:R-:W-:Y:S06]  /*2ee0*/  BRA.U UP1, `(.L_x_59) ;  /* 0x0000000101187547 */ /* 0x000fec000b800000 */
.L_x_60:
[----:B------:R-:W-:Y:S05]  /*2ef0*/  NANOSLEEP 0x64 ;  /* 0x000000640000795d */ /* 0x000fea0003800000 */
[----:B------:R-:W-:-:S05]  /*2f00*/  UMOV UR7, 0x10 ;  /* 0x0000001000077882 */ /* 0x000fca0000000000 */
[----:B------:R-:W-:Y:S04]  /*2f10*/  DEPBAR.LE SB1, 0x36 ;  /* 0x00009d800000791a */ /* 0x000fe80000000000 */
[----:B------:R-:W1:Y:S02]  /*2f20*/  UTCATOMSWS.2CTA.FIND_AND_SET.ALIGN UP1, UR7, UR7 ;  /* 0x00000007000775e3 */ /* 0x000e640008220800 */
[----:B-1----:R-:W-:Y:S01]  /*2f30*/  MOV R10, UR7 ;  /* 0x00000007000a7c02 */ /* 0x002fe20008000f00 */
[----:B------:R-:W-:Y:S05]  /*2f40*/  BRA.U !UP1, `(.L_x_60) ;  /* 0xfffffffd09e87547 */ /* 0x000fea000b83ffff */
.L_x_59:
[----:B------:R-:W1:Y:S01]  /*2f50*/  LDS R5, [UR6+0x10] ;  /* 0x00001006ff057984 */ /* 0x000e620008000800 */
[----:B------:R-:W-:Y:S01]  /*2f60*/  IMAD.U32 R3, RZ, RZ, UR37 ;  /* 0x00000025ff037e24 */ /* 0x000fe2000f8e00ff */
[----:B------:R-:W-:-:S03]  /*2f70*/  MOV R2, UR4 ;  /* 0x0000000400027c02 */ /* 0x000fc60008000f00 */
[----:B------:R-:W-:Y:S01]  /*2f80*/  VIADD R3, R3, 0x140 ;  /* 0x0000014003037836 */ /* 0x000fe20000000000 */
[----:B-1----:R-:W-:-:S04]  /*2f90*/  SHF.L.U32 R5, R5, 0x1f, RZ ;  /* 0x0000001f05057819 */ /* 0x002fc800000006ff */
[----:B------:R-:W1:Y:S02]  /*2fa0*/  SYNCS.PHASECHK.TRANS64.TRYWAIT P0, [UR6+0x8], R5 ;  /* 0x00000805ff0075a7 */ /* 0x000e640008001106 */
[----:B-1----:R-:W-:Y:S05]  /*2fb0*/  @P0 BRA `(.L_x_61) ;  /* 0x0000000000080947 */ /* 0x002fea0003800000 */
[----:B------:R-:W1:Y:S02]  /*2fc0*/  SYNCS.PHASECHK.TRANS64.TRYWAIT P0, [UR6+0x8], R5 ;  /* 0x00000805ff0075a7 */ /* 0x000e640008001106 */
[----:B-1----:R-:W-:Y:S05]  /*2fd0*/  @!P0 BRA `(.L_x_62) ;  /* 0x0000006800ac8947 */ /* 0x002fea0003800000 */
.L_x_61:
[----:B-1----:R-:W-:Y:S01]  /*2fe0*/  HFMA2 R4, -RZ, RZ, 0, 5.9604644775390625e-08 ;  /* 0x00000001ff047431 */ /* 0x002fe200000001ff */
[----:B------:R-:W-:Y:S01]  /*2ff0*/  UPRMT UR7, UR4, 0x654, UR8 ;  /* 0x0000065404077896 */ /* 0x000fe20008000008 */
[----:B------:R-:W-:Y:S01]  /*3000*/  IMAD.MOV.U32 R7, RZ, RZ, 0xffff ;  /* 0x0000ffffff077424 */ /* 0x000fe200078e00ff */
[----:B------:R-:W-:Y:S01]  /*3010*/  PRMT R2, R2, 0x654, R3 ;  /* 0x0000065402027816 */ /* 0x000fe20000000003 */
[----:B------:R-:W-:Y:S02]  /*3020*/  IMAD.MOV.U32 R5, RZ, RZ, 0x4 ;  /* 0x00000004ff057424 */ /* 0x000fe400078e00ff */
[----:B------:R-:W-:Y:S01]  /*3030*/  IMAD.SHL.U32 R9, R10, 0x20, RZ ;  /* 0x000000200a097824 */ /* 0x000fe200078e00ff */
[----:B------:R-:W-:Y:S02]  /*3040*/  MOV R3, UR7 ;  /* 0x0000000700037c02 */ /* 0x000fe40008000f00 */
[-C--:B------:R-:W-:Y:S01]  /*3050*/  SHF.L.U32 R7, R7, R10.reuse, RZ ;  /* 0x0000000a07077219 */ /* 0x080fe200000006ff */
[----:B------:R1:W-:Y:S01]  /*3060*/  SYNCS.ARRIVE.TRANS64.RED RZ, [UR7], R5 ;  /* 0x00000005ffff79a7 */ /* 0x0003e20008000407 */
[----:B------:R-:W-:Y:S01]  /*3070*/  SHF.L.U32 R6, R4, R10, RZ ;  /* 0x0000000a04067219 */ /* 0x000fe200000006ff */
[----:B------:R1:W-:Y:S04]  /*3080*/  STS [UR37+0x140], R9 ;  /* 0x00014009ff007988 */ /* 0x0003e80008000825 */
[----:B------:R1:W-:Y:S04]  /*3090*/  STAS [R2.64], R10 ;  /* 0x0000000a02007dbd */ /* 0x0003e8000c0008ff */
[----:B------:R1:W-:Y:S04]  /*30a0*/  ATOMS.OR RZ, [UR6+0x14], R7 ;  /* 0x00001407ffff798c */ /* 0x0003e8000b000006 */
[----:B------:R1:W-:Y:S04]  /*30b0*/  ATOMS.OR RZ, [UR6+0x18], R6 ;  /* 0x00001806ffff798c */ /* 0x0003e8000b000006 */
[----:B------:R1:W-:Y:S02]  /*30c0*/  ATOMS.XOR RZ, [UR6+0x10], R4 ;  /* 0x00001004ffff798c */ /* 0x0003e4000b800006 */
.L_x_58:
[----:B------:R-:W-:Y:S05]  /*30d0*/  BSYNC B0 ;  /* 0x0000000000007941 */ /* 0x000fea0003800000 */
.L_x_57:
[----:B------:R-:W-:Y:S05]  /*30e0*/  BRA.U UP0, `(.L_x_63) ;  /* 0x00000001006c7547 */ /* 0x000fea000b800000 */
[----:B------:R-:W-:-:S03]  /*30f0*/  UMOV UR7, 0xffffffff ;  /* 0xffffffff00077882 */ /* 0x000fc60000000000 */
[----:B------:R-:W-:Y:S05]  /*3100*/  BRA.DIV UR7, `(.L_x_64) ;  /* 0x0000006a07787947 */ /* 0x000fea000b800000 */
[----:B------:R-:W-:-:S13]  /*3110*/  ELECT P6, URZ, PT ;  /* 0x0000000000ff782f */ /* 0x000fda00038c0000 */
.L_x_166:
[----:B------:R-:W-:Y:S05]  /*3120*/  @!P6 BRA `(.L_x_63) ;  /* 0x00000000005ce947 */ /* 0x000fea0003800000 */
[----:B-1----:R-:W1:Y:S02]  /*3130*/  LDS R3, [UR6+0x10] ;  /* 0x00001006ff037984 */ /* 0x002e640008000800 */
[----:B-1----:R-:W-:-:S04]  /*3140*/  SHF.L.U32 R3, R3, 0x1f, RZ ;  /* 0x0000001f03037819 */ /* 0x002fc800000006ff */
[----:B------:R-:W1:Y:S02]  /*3150*/  SYNCS.PHASECHK.TRANS64.TRYWAIT P0, [UR6+0x8], R3 ;  /* 0x00000803ff0075a7 */ /* 0x000e640008001106 */
[----:B-1----:R-:W-:Y:S05]  /*3160*/  @P0 BRA `(.L_x_65) ;  /* 0x0000000000080947 */ /* 0x002fea0003800000 */
[----:B------:R-:W1:Y:S02]  /*3170*/  SYNCS.PHASECHK.TRANS64.TRYWAIT P0, [UR6+0x8], R3 ;  /* 0x00000803ff0075a7 */ /* 0x000e640008001106 */
[----:B-1----:R-:W-:Y:S05]  /*3180*/  @!P0 BRA `(.L_x_66) ;  /* 0x0000006800788947 */ /* 0x002fea0003800000 */
.L_x_65:
[----:B------:R-:W2:Y:S01]  /*3190*/  LDS R5, [UR37+0x140] ;  /* 0x00014025ff057984 */ /* 0x000ea20008000800 */
[----:B-1----:R-:W-:Y:S02]  /*31a0*/  HFMA2 R2, -RZ, RZ, 0, 5.9604644775390625e-08 ;  /* 0x00000001ff027431 */ /* 0x002fe400000001ff */
[----:B------:R-:W-:Y:S01]  /*31b0*/  IMAD.MOV.U32 R3, RZ, RZ, 0xffff ;  /* 0x0000ffffff037424 */ /* 0x000fe200078e00ff */
[----:B------:R-:W-:Y:S01]  /*31c0*/  UPRMT UR7, UR4, 0x654, UR8 ;  /* 0x0000065404077896 */ /* 0x000fe20008000008 */
[----:B--2---:R-:W-:-:S03]  /*31d0*/  IMAD.SHL.U32 R4, R5, 0x20, RZ ;  /* 0x0000002005047824 */ /* 0x004fc600078e00ff */
[-C--:B------:R-:W-:Y:S02]  /*31e0*/  SHF.L.U32 R3, R3, R5.reuse, RZ ;  /* 0x0000000503037219 */ /* 0x080fe400000006ff */
[----:B------:R-:W-:Y:S01]  /*31f0*/  SHF.L.U32 R5, R2, R5, RZ ;  /* 0x0000000502057219 */ /* 0x000fe200000006ff */
[----:B------:R2:W-:Y:S04]  /*3200*/  STS [UR37+0x140], R4 ;  /* 0x00014004ff007988 */ /* 0x0005e80008000825 */
[----:B------:R2:W-:Y:S04]  /*3210*/  ATOMS.OR RZ, [UR6+0x14], R3 ;  /* 0x00001403ffff798c */ /* 0x0005e8000b000006 */
[----:B------:R2:W-:Y:S01]  /*3220*/  ATOMS.OR RZ, [UR6+0x18], R5 ;  /* 0x00001805ffff798c */ /* 0x0005e2000b000006 */
[----:B------:R-:W-:Y:S03]  /*3230*/  SYNCS.ARRIVE.TRANS64.RED.A1T0 RZ, [UR7], RZ ;  /* 0x000000ffffff79a7 */ /* 0x000fe60008100407 */
[----:B------:R2:W-:Y:S01]  /*3240*/  ATOMS.XOR RZ, [UR6+0x10], R2 ;  /* 0x00001002ffff798c */ /* 0x0005e2000b800006 */
[----:B------:R-:W-:Y:S05]  /*3250*/  BRA `(.L_x_63) ;  /* 0x0000000000107947 */ /* 0x000fea0003800000 */
.L_x_56:
[----:B------:R-:W-:-:S05]  /*3260*/  MOV R2, 0xffffffff ;  /* 0xffffffff00027802 */ /* 0x000fca0000000f00 */
[----:B------:R1:W-:Y:S02]  /*3270*/  STS [UR37+0x140], R2 ;  /* 0x00014002ff007988 */ /* 0x0003e40008000825 */
[----:B-1----:R-:W-:Y:S02]  /*3280*/  MOV R2, 0x32a0 ;  /* 0x000032a000027802 */ /* 0x002fe40000000f00 */
[----:B-----5:R-:W-:Y:S05]  /*3290*/  CALL.REL.NOINC `($__internal_1_$__cuda_sm10x_tcgen05_guardrail_trap_phase_invalid_during_alloc) ;  /* 0x00000070004c7944 */ /* 0x020fea0003c00000 */
.L_x_63:
[----:B------:R-:W-:Y:S05]  /*32a0*/  WARPSYNC.ALL ;  /* 0x0000000000007948 */ /* 0x000fea0003800000 */
[----:B------:R-:W3:Y:S01]  /*32b0*/  S2UR UR8, SR_CgaCtaId ;  /* 0x00000000000879c3 */ /* 0x000ee20000008800 */
[----:B------:R-:W-:Y:S01]  /*32c0*/  UMOV UR6, 0x400 ;  /* 0x0000040000067882 */ /* 0x000fe20000000000 */
[----:B------:R-:W-:-:S06]  /*32d0*/  NOP ;  /* 0x0000000000007918 */ /* 0x000fcc0000000000 */
[----:B------:R-:W-:Y:S06]  /*32e0*/  BAR.ARV 0x6, 0xa0 ;  /* 0x0182800000007b1d */ /* 0x000fec0000002000 */
[----:B------:R-:W-:Y:S01]  /*32f0*/  LOP3.LUT R0, R0, 0xffff, RZ, 0xc0, !PT ;  /* 0x0000ffff00007812 */ /* 0x000fe200078ec0ff */
[----:B-1----:R-:W-:Y:S01]  /*3300*/  IMAD.MOV.U32 R9, RZ, RZ, 0x1 ;  /* 0x00000001ff097424 */ /* 0x002fe200078e00ff */
[----:B------:R-:W-:Y:S01]  /*3310*/  LOP3.LUT R8, R8, 0xffff, RZ, 0xc0, !PT ;  /* 0x0000ffff08087812 */ /* 0x000fe200078ec0ff */
[----:B------:R-:W-:Y:S01]  /*3320*/  UMOV UR22, URZ ;  /* 0x000000ff00167c82 */ /* 0x000fe20008000000 */
[----:B------:R-:W-:Y:S01]  /*3330*/  R2UR UR12, R0 ;  /* 0x00000000000c72ca */ /* 0x000fe200000e0000 */
[----:B------:R-:W-:Y:S01]  /*3340*/  UMOV UR21, URZ ;  /* 0x000000ff00157c82 */ /* 0x000fe20008000000 */
[----:B------:R-:W-:Y:S01]  /*3350*/  R2UR UR13, R8 ;  /* 0x00000000080d72ca */ /* 0x000fe200000e0000 */
[----:B------:R-:W-:Y:S01]  /*3360*/  IMAD.MOV.U32 R8, RZ, RZ, RZ ;  /* 0x000000ffff087224 */ /* 0x000fe200078e00ff */
[----:B------:R-:W-:Y:S01]  /*3370*/  UMOV UR20, URZ ;  /* 0x000000ff00147c82 */ /* 0x000fe20008000000 */
[----:B------:R-:W-:-:S02]  /*3380*/  UISETP.NE.AND UP2, UPT, UR5, URZ, UPT ;  /* 0x000000ff0500728c */ /* 0x000fc4000bf45270 */
[----:B---3--:R-:W-:Y:S01]  /*3390*/  ULEA UR8, UR8, UR6, 0x18 ;  /* 0x0000000608087291 */ /* 0x008fe2000f8ec0ff */
[----:B------:R-:W1:Y:S03]  /*33a0*/  LDCU UR6, c[0x0][0x38c] ;  /* 0x00007180ff0677ac */ /* 0x000e660008000800 */
[----:B------:R-:W-:Y:S02]  /*33b0*/  UIADD3 UR14, UPT, UPT, UR8, 0x8400, URZ ;  /* 0x00008400080e7890 */ /* 0x000fe4000fffe0ff */
[----:B------:R-:W-:-:S03]  /*33c0*/  UIADD3 UR15, UPT, UPT, UR8, 0xc400, URZ ;  /* 0x0000c400080f7890 */ /* 0x000fc6000fffe0ff */
[----:B--2---:R-:W2:Y:S01]  /*33d0*/  LDS R2, [UR8+0x140] ;  /* 0x00014008ff027984 */ /* 0x004ea20008000800 */
[----:B------:R-:W-:Y:S02]  /*33e0*/  USHF.R.U32.HI UR14, URZ, 0x4, UR14 ;  /* 0x00000004ff0e7899 */ /* 0x000fe4000801160e */
[----:B------:R-:W-:Y:S02]  /*33f0*/  USHF.R.U32.HI UR15, URZ, 0x4, UR15 ;  /* 0x00000004ff0f7899 */ /* 0x000fe4000801160f */
[----:B------:R-:W-:Y:S02]  /*3400*/  ULOP3.LUT UR14, UR14, 0x3fff, URZ, 0xc0, !UPT ;  /* 0x00003fff0e0e7892 */ /* 0x000fe4000f8ec0ff */
[----:B------:R-:W-:Y:S02]  /*3410*/  ULOP3.LUT UR15, UR15, 0x3fff, URZ, 0xc0, !UPT ;  /* 0x00003fff0f0f7892 */ /* 0x000fe4000f8ec0ff */
[----:B------:R-:W-:Y:S02]  /*3420*/  ULOP3.LUT UR14, UR14, 0x10000, URZ, 0xfc, !UPT ;  /* 0x000100000e0e7892 */ /* 0x000fe4000f8efcff */
[----:B-1----:R-:W-:-:S02]  /*3430*/  UIADD3 UR6, UPT, UPT, UR6, 0x1f, URZ ;  /* 0x0000001f06067890 */ /* 0x002fc4000fffe0ff */
[----:B------:R-:W-:Y:S02]  /*3440*/  ULOP3.LUT UR15, UR15, 0x10000, URZ, 0xfc, !UPT ;  /* 0x000100000f0f7892 */ /* 0x000fe4000f8efcff */
[----:B------:R-:W-:Y:S01]  /*3450*/  USHF.R.S32.HI UR7, URZ, 0x1f, UR6 ;  /* 0x0000001fff077899 */ /* 0x000fe20008011406 */
[----:B------:R-:W-:Y:S01]  /*3460*/  UMOV UR28, 0x0 ;  /* 0x00000000001c7882 */ /* 0x000fe20000000000 */
[----:B------:R-:W-:Y:S02]  /*3470*/  UMOV UR29, 0x8400010 ;  /* 0x08400010001d7882 */ /* 0x000fe40000000000 */
[----:B------:R-:W-:Y:S01]  /*3480*/  ULEA.HI UR7, UR7, UR6, URZ, 0x5 ;  /* 0x0000000607077291 */ /* 0x000fe2000f8f28ff */
[----:B------:R-:W-:Y:S01]  /*3490*/  UMOV UR26, 0x0 ;  /* 0x00000000001a7882 */ /* 0x000fe20000000000 */
[----:B------:R-:W-:Y:S02]  /*34a0*/  UMOV UR27, 0x8400010 ;  /* 0x08400010001b7882 */ /* 0x000fe40000000000 */
[----:B------:R-:W-:-:S04]  /*34b0*/  USHF.R.S32.HI UR7, URZ, 0x5, UR7 ;  /* 0x00000005ff077899 */ /* 0x000fc80008011407 */
[----:B------:R-:W-:-:S04]  /*34c0*/  UISETP.LT.AND UP0, UPT, UR7, 0x1, UPT ;  /* 0x000000010700788c */ /* 0x000fc8000bf01270 */
[----:B------:R-:W-:Y:S01]  /*34d0*/  USEL UR23, UR7, 0x1, !UP0 ;  /* 0x0000000107177887 */ /* 0x000fe2000c000000 */
[----:B--2---:R-:W-:Y:S02]  /*34e0*/  R2UR UR24, R2 ;  /* 0x00000000021872ca */ /* 0x004fe400000e0000 */
[----:B------:R-:W-:-:S13]  /*34f0*/  CS2R R2, SRZ ;  /* 0x0000000000027805 */ /* 0x000fda000001ff00 */
.L_x_74:
[C---:B------:R-:W-:Y:S02]  /*3500*/  LEA R0, R8.reuse, UR8, 0x3 ;  /* 0x0000000808007c11 */ /* 0x040fe4000f8e18ff */
[----:B------:R-:W-:Y:S02]  /*3510*/  SHF.L.U32 R4, R3, 0x1f, RZ ;  /* 0x0000001f03047819 */ /* 0x000fe400000006ff */
[----:B------:R-:W-:Y:S02]  /*3520*/  LEA R5, R8, UR8, 0x4 ;  /* 0x0000000808057c11 */ /* 0x000fe4000f8e20ff */
[----:B------:R-:W1:Y:S02]  /*3530*/  SYNCS.PHASECHK.TRANS64.TRYWAIT P0, [R0+URZ+0x90], R4 ;  /* 0x00009004000075a7 */ /* 0x000e6400080011ff */
[----:B-1-34-:R-:W-:Y:S05]  /*3540*/  @!P0 BRA `(.L_x_67) ;  /* 0x0000006400a08947 */ /* 0x01afea0003800000 */
.L_x_167:
[----:B-1----:R-:W1:Y:S01]  /*3550*/  LDS.128 R4, [R5+0x120] ;  /* 0x0001200005047984 */ /* 0x002e620000000c00 */
[----:B------:R-:W-:Y:S02]  /*3560*/  VIADD R0, R0, 0xa0 ;  /* 0x000000a000007836 */ /* 0x000fe40000000000 */
[----:B------:R-:W-:Y:S01]  /*3570*/  VIADD R8, R8, 0x1 ;  /* 0x0000000108087836 */ /* 0x000fe20000000000 */
[----:B------:R-:W-:Y:S01]  /*3580*/  @!PT LDS RZ, [RZ] ;  /* 0x00000000fffff984 */ /* 0x000fe20000000800 */
[----:B------:R-:W-:Y:S01]  /*3590*/  @!PT LDS RZ, [RZ] ;  /* 0x00000000fffff984 */ /* 0x000fe20000000800 */
[----:B------:R-:W-:Y:S01]  /*35a0*/  @!PT LDS RZ, [RZ] ;  /* 0x00000000fffff984 */ /* 0x000fe20000000800 */
[----:B------:R-:W-:Y:S01]  /*35b0*/  @!PT LDS RZ, [RZ] ;  /* 0x00000000fffff984 */ /* 0x000fe20000000800 */
[----:B------:R2:W-:Y:S06]  /*35c0*/  MEMBAR.ALL.CTA ;  /* 0x0000000000007992 */ /* 0x0005ec0000008000 */
[----:B--2---:R-:W2:Y:S01]  /*35d0*/  FENCE.VIEW.ASYNC.S ;  /* 0x00000000000073c6 */ /* 0x004ea20000000000 */
[----:B------:R-:W-:-:S04]  /*35e0*/  PRMT R0, RZ, 0x654, R0 ;  /* 0x00000654ff007816 */ /* 0x000fc80000000000 */
[----:B--2---:R2:W-:Y:S01]  /*35f0*/  SYNCS.ARRIVE.TRANS64.RED.A1T0 RZ, [R0+URZ], RZ ;  /* 0x000000ff00ff79a7 */ /* 0x0045e200081004ff */
[----:B-1----:R-:W-:Y:S01]  /*3600*/  LOP3.LUT P1, RZ, R6, 0x1, RZ, 0xc0, !PT ;  /* 0x0000000106ff7812 */ /* 0x002fe2000782c0ff */
[----:B--2---:R-:W-:-:S12]  /*3610*/  BRA.U UP2, `(.L_x_68) ;  /* 0x0000000102e07547 */ /* 0x004fd8000b800000 */
[----:B------:R-:W1:Y:S01]  /*3620*/  LDCU UR6, c[0x0][0x38c] ;  /* 0x00007180ff0677ac */ /* 0x000e620008000800 */
[----:B------:R-:W-:Y:S02]  /*3630*/  PLOP3.LUT P2, PT, PT, PT, PT, 0x80, 0x8 ;  /* 0x000000000008781c */ /* 0x000fe40003f4f070 */
[----:B------:R-:W-:Y:S01]  /*3640*/  SHF.L.U32 R4, R9, 0x1f, RZ ;  /* 0x0000001f09047819 */ /* 0x000fe200000006ff */
[----:B------:R-:W-:Y:S02]  /*3650*/  ULEA UR10, UR22, UR8, 0x3 ;  /* 0x00000008160a7291 */ /* 0x000fe4000f8e18ff */
[----:B------:R-:W-:Y:S02]  /*3660*/  ULEA UR11, UR22, UR24, 0x7 ;  /* 0x00000018160b7291 */ /* 0x000fe4000f8e38ff */
[----:B-1----:R-:W-:-:S06]  /*3670*/  UISETP.GE.AND UP0, UPT, UR6, 0x1, UPT ;  /* 0x000000010600788c */ /* 0x002fcc000bf06270 */
[----:B------:R-:W-:-:S05]  /*3680*/  PLOP3.LUT P0, PT, PT, PT, UP0, 0x80, 0x8 ;  /* 0x000000000008781c */ /* 0x000fca0003f0f008 */
[----:B------:R-:W-:-:S08]  /*3690*/  @UP0 ULEA UR6, UR21, UR8, 0x3 ;  /* 0x0000000815060291 */ /* 0x000fd0000f8e18ff */
[----:B------:R-:W-:-:S04]  /*36a0*/  @P0 SHF.L.U32 R0, R2, 0x1f, RZ ;  /* 0x0000001f02000819 */ /* 0x000fc800000006ff */
[----:B------:R1:W2:Y:S01]  /*36b0*/  @P0 SYNCS.PHASECHK.TRANS64.TRYWAIT P2, [UR6], R0 ;  /* 0x00000000ff0005a7 */ /* 0x0002a20008041106 */
[----:B------:R-:W3:Y:S02]  /*36c0*/  SYNCS.PHASECHK.TRANS64.TRYWAIT P0, [UR10+0xd0], R4 ;  /* 0x0000d004ff0075a7 */ /* 0x000ee4000800110a */
[----:B-123--:R-:W-:Y:S05]  /*36d0*/  @!P0 BRA `(.L_x_69) ;  /* 0x0000006400508947 */ /* 0x00efea0003800000 */
.L_x_169:
[----:B------:R-:W-:Y:S01]  /*36e0*/  UMOV UR19, UR20 ;  /* 0x0000001400137c82 */ /* 0x000fe20008000000 */
[----:B------:R-:W-:Y:S05]  /*36f0*/  BRA.U !UP0, `(.L_x_70) ;  /* 0x0000000108987547 */ /* 0x000fea000b800000 */
[----:B------:R-:W-:Y:S02]  /*3700*/  UIADD3 UR19, UPT, UPT, UR23, UR20, URZ ;  /* 0x0000001417137290 */ /* 0x000fe4000fffe0ff */
[----:B------:R-:W-:Y:S01]  /*3710*/  UPLOP3.LUT UP3, UPT, UPT, UPT, UPT, 0x40, 0x4 ;  /* 0x000000000004789c */ /* 0x000fe20003f6e870 */
[----:B------:R-:W-:Y:S01]  /*3720*/  UMOV UR18, UR7 ;  /* 0x0000000700127c82 */ /* 0x000fe20008000000 */
[----:B------:R-:W-:-:S09]  /*3730*/  UMOV UR17, UR21 ;  /* 0x0000001500117c82 */ /* 0x000fd20008000000 */
.L_x_73:
[----:B--2---:R-:W-:Y:S01]  /*3740*/  ULEA UR9, UR17, UR8, 0x3 ;  /* 0x0000000811097291 */ /* 0x004fe2000f8e18ff */
[----:B---3--:R-:W-:Y:S11]  /*3750*/  @P2 BRA `(.L_x_71) ;  /* 0x00000000000c2947 */ /* 0x008ff60003800000 */
[----:B-1----:R-:W-:Y:S04]  /*3760*/  SHF.L.U32 R4, R2, 0x1f, RZ ;  /* 0x0000001f02047819 */ /* 0x002fe800000006ff */
[----:B------:R-:W1:Y:S02]  /*3770*/  SYNCS.PHASECHK.TRANS64.TRYWAIT P0, [UR9], R4 ;  /* 0x00000004ff0075a7 */ /* 0x000e640008001109 */
[----:B-1----:R-:W-:Y:S05]  /*3780*/  @!P0 BRA `(.L_x_72) ;  /* 0x00000064003c8947 */ /* 0x002fea0003800000 */
.L_x_71:
[----:B------:R-:W-:Y:S01]  /*3790*/  UISETP.NE.AND UP0, UPT, UR18, 0x1, UPT ;  /* 0x000000011200788c */ /* 0x000fe2000bf05270 */
[----:B------:R-:W-:Y:S01]  /*37a0*/  PLOP3.LUT P2, PT, PT, PT, PT, 0x80, 0x8 ;  /* 0x000000000008781c */ /* 0x000fe20003f4f070 */
[----:B------:R-:W-:Y:S02]  /*37b0*/  UIADD3 UR21, UPT, UPT, UR17, 0x1, URZ ;  /* 0x0000000111157890 */ /* 0x000fe4000fffe0ff */
[----:B------:R-:W-:Y:S02]  /*37c0*/  ULEA UR30, UR17, UR15, 0x9 ;  /* 0x0000000f111e7291 */ /* 0x000fe4000f8e48ff */
[----:B------:R-:W-:Y:S01]  /*37d0*/  UISETP.NE.AND UP1, UPT, UR21, 0x4, UPT ;  /* 0x000000041500788c */ /* 0x000fe2000bf25270 */
[----:B------:R-:W-:Y:S01]  /*37e0*/  PLOP3.LUT P0, PT, PT, PT, UP0, 0x80, 0x8 ;  /* 0x000000000008781c */ /* 0x000fe20003f0f008 */
[----:B------:R-:W-:Y:S02]  /*37f0*/  ULEA UR32, UR17, UR14, 0x8 ;  /* 0x0000000e11207291 */ /* 0x000fe4000f8e40ff */
[----:B------:R-:W-:Y:S02]  /*3800*/  USEL UR16, URZ, 0x1, UP1 ;  /* 0x00000001ff107887 */ /* 0x000fe40008800000 */
[----:B------:R-:W-:Y:S02]  /*3810*/  USEL UR21, UR21, URZ, UP1 ;  /* 0x000000ff15157287 */ /* 0x000fe40008800000 */
[----:B------:R-:W-:Y:S02]  /*3820*/  UIADD3 UR36, UPT, UPT, UR30, 0x2, URZ ;  /* 0x000000021e247890 */ /* 0x000fe4000fffe0ff */
[----:B------:R-:W-:Y:S01]  /*3830*/  @UP0 ULEA UR6, UR21, UR8, 0x3 ;  /* 0x0000000815060291 */ /* 0x000fe2000f8e18ff */
[----:B------:R-:W-:Y:S01]  /*3840*/  LOP3.LUT R2, R2, UR16, RZ, 0x3c, !PT ;  /* 0x0000001002027c12 */ /* 0x000fe2000f8e3cff */
[----:B------:R-:W-:Y:S02]  /*3850*/  UIADD3 UR34, UPT, UPT, UR32, 0x2, URZ ;  /* 0x0000000220227890 */ /* 0x000fe4000fffe0ff */
[----:B------:R-:W-:Y:S01]  /*3860*/  UIADD3 UR9, UPT, UPT, UR9, 0x20, URZ ;  /* 0x0000002009097890 */ /* 0x000fe2000fffe0ff */
[----:B-1----:R-:W-:Y:S01]  /*3870*/  @P0 SHF.L.U32 R0, R2, 0x1f, RZ ;  /* 0x0000001f02000819 */ /* 0x002fe200000006ff */
[----:B------:R-:W-:Y:S01]  /*3880*/  UMOV UR31, 0x80004020 ;  /* 0x80004020001f7882 */ /* 0x000fe20000000000 */
[----:B------:R-:W-:Y:S01]  /*3890*/  UMOV UR33, 0x80004020 ;  /* 0x8000402000217882 */ /* 0x000fe20000000000 */
[----:B------:R-:W-:Y:S01]  /*38a0*/  UMOV UR37, 0x80004020 ;  /* 0x8000402000257882 */ /* 0x000fe20000000000 */
[----:B------:R2:W3:Y:S01]  /*38b0*/  @P0 SYNCS.PHASECHK.TRANS64.TRYWAIT P2, [UR6], R0 ;  /* 0x00000000ff0005a7 */ /* 0x0004e20008041106 */
[----:B------:R-:W-:Y:S01]  /*38c0*/  UIADD3 UR20, UPT, UPT, UR20, 0x1, URZ ;  /* 0x0000000114147890 */ /* 0x000fe2000fffe0ff */
[----:B------:R2:W-:Y:S01]  /*38d0*/  UTCHMMA.2CTA gdesc[UR32], gdesc[UR30], tmem[UR11], tmem[UR28], idesc[UR29], UP3 ;  /* 0x00ff1c1e200075ea */ /* 0x0005e20009a0000b */
[----:B------:R-:W-:Y:S02]  /*38e0*/  UIADD3 UR18, UPT, UPT, UR18, -0x1, URZ ;  /* 0xffffffff12127890 */ /* 0x000fe4000fffe0ff */
[----:B------:R-:W-:Y:S02]  /*38f0*/  UISETP.NE.AND UP0, UPT, UR20, UR19, UPT ;  /* 0x000000131400728c */ /* 0x000fe4000bf05270 */
[----:B------:R-:W-:Y:S01]  /*3900*/  UPLOP3.LUT UP3, UPT, UPT, UPT, UPT, 0x80, 0x8 ;  /* 0x000000000008789c */ /* 0x000fe20003f6f070 */
[----:B------:R-:W-:Y:S01]  /*3910*/  UMOV UR35, 0x80004020 ;  /* 0x8000402000237882 */ /* 0x000fe20000000000 */
[----:B------:R-:W-:Y:S01]  /*3920*/  UMOV UR17, UR21 ;  /* 0x0000001500117c82 */ /* 0x000fe20008000000 */
[----:B------:R2:W-:Y:S01]  /*3930*/  UTCHMMA.2CTA gdesc[UR34], gdesc[UR36], tmem[UR11], tmem[UR26], idesc[UR27], UPT ;  /* 0x00ff1a24220075ea */ /* 0x0005e2000ba0000b */
[----:B------:R2:W-:Y:S03]  /*3940*/  UTCBAR.2CTA.MULTICAST [UR9], URZ, UR13 ;  /* 0x000000ff090073e9 */ /* 0x0005e6000820080d */
[----:B------:R-:W-:Y:S05]  /*3950*/  BRA.U UP0, `(.L_x_73) ;  /* 0xfffffffd00787547 */ /* 0x000fea000b83ffff */
.L_x_70:
[----:B------:R-:W-:Y:S01]  /*3960*/  UIADD3 UR10, UPT, UPT, UR10, 0xb0, URZ ;  /* 0x000000b00a0a7890 */ /* 0x000fe2000fffe0ff */
[----:B------:R-:W-:-:S08]  /*3970*/  UMOV UR20, UR19 ;  /* 0x0000001300147c82 */ /* 0x000fd00008000000 */
[----:B------:R4:W-:Y:S01]  /*3980*/  UTCBAR.2CTA.MULTICAST [UR10], URZ, UR12 ;  /* 0x000000ff0a0073e9 */ /* 0x0009e2000820080c */
[----:B------:R-:W-:Y:S02]  /*3990*/  NOP ;  /* 0x0000000000007918 */ /* 0x000fe40000000000 */
.L_x_68:
[----:B------:R-:W-:Y:S01]  /*39a0*/  UIADD3 UR22, UPT, UPT, UR22, 0x1, URZ ;  /* 0x0000000116167890 */ /* 0x000fe2000fffe0ff */
[----:B------:R-:W-:-:S03]  /*39b0*/  ISETP.NE.AND P0, PT, R8, 0x2, PT ;  /* 0x000000020800780c */ /* 0x000fc60003f05270 */
[----:B------:R-:W-:Y:S01]  /*39c0*/  UISETP.NE.AND UP0, UPT, UR22, 0x4, UPT ;  /* 0x000000041600788c */ /* 0x000fe2000bf05270 */
[----:B-12---:R-:W-:Y:S02]  /*39d0*/  SEL R0, RZ, 0x1, P0 ;  /* 0x00000001ff007807 */ /* 0x006fe40000000000 */
[----:B------:R-:W-:Y:S01]  /*39e0*/  SEL R8, R8, RZ, P0 ;  /* 0x000000ff08087207 */ /* 0x000fe20000000000 */
[----:B------:R-:W-:Y:S01]  /*39f0*/  USEL UR6, URZ, 0x1, UP0 ;  /* 0x00000001ff067887 */ /* 0x000fe20008000000 */
[----:B------:R-:W-:Y:S01]  /*3a00*/  LOP3.LUT R3, R3, R0, RZ, 0x3c, !PT ;  /* 0x0000000003037212 */ /* 0x000fe200078e3cff */
[----:B------:R-:W-:-:S04]  /*3a10*/  USEL UR22, UR22, URZ, UP0 ;  /* 0x000000ff16167287 */ /* 0x000fc80008000000 */
[----:B------:R-:W-:Y:S01]  /*3a20*/  LOP3.LUT R9, R9, UR6, RZ, 0x3c, !PT ;  /* 0x0000000609097c12 */ /* 0x000fe2000f8e3cff */
[----:B------:R-:W-:Y:S07]  /*3a30*/  @P1 BRA `(.L_x_74) ;  /* 0xfffffff800b01947 */ /* 0x000fee000383ffff */
[----:B------:R-:W1:Y:S01]  /*3a40*/  S2UR UR6, SR_CgaCtaId ;  /* 0x00000000000679c3 */ /* 0x000e620000008800 */
[----:B------:R-:W-:Y:S01]  /*3a50*/  ELECT P0, URZ, PT ;  /* 0x0000000000ff782f */ /* 0x000fe20003800000 */
[----:B------:R-:W-:Y:S01]  /*3a60*/  HFMA2 R0, -RZ, RZ, 0, 5.9604644775390625e-08 ;  /* 0x00000001ff007431 */ /* 0x000fe200000001ff */
[----:B------:R-:W-:-:S05]  /*3a70*/  UMOV UR7, 0x40 ;  /* 0x0000004000077882 */ /* 0x000fca0000000000 */
[----:B------:R-:W-:Y:S01]  /*3a80*/  UVIRTCOUNT.DEALLOC.SMPOOL 0x80 ;  /* 0x000000800000784c */ /* 0x000fe20000000000 */
[----:B------:R-:W-:Y:S02]  /*3a90*/  UISETP.NE.AND UP0, UPT, UR5, URZ, UPT ;  /* 0x000000ff0500728c */ /* 0x000fe4000bf05270 */
[----:B-1----:R-:W-:-:S09]  /*3aa0*/  ULEA UR6, UR6, UR7, 0x18 ;  /* 0x0000000706067291 */ /* 0x002fd2000f8ec0ff */
[----:B------:R1:W-:Y:S01]  /*3ab0*/  @P0 STS.U8 [UR6+0x1c], R0 ;  /* 0x00001c00ff000988 */ /* 0x0003e20008000006 */
[----:B------:R-:W-:Y:S05]  /*3ac0*/  BRA.U UP0, `(.L_x_75) ;  /* 0x0000000100a07547 */ /* 0x000fea000b800000 */
[----:B------:R-:W-:Y:S01]  /*3ad0*/  UIADD3 UR5, UPT, UPT, UR8, 0xd0, URZ ;  /* 0x000000d008057890 */ /* 0x000fe2000fffe0ff */
[----:B------:R-:W-:-:S03]  /*3ae0*/  SHF.L.U32 R2, R9, 0x1f, RZ ;  /* 0x0000001f09027819 */ /* 0x000fc600000006ff */
[----:B------:R-:W-:-:S09]  /*3af0*/  ULEA UR7, UR22, UR5, 0x3 ;  /* 0x0000000516077291 */ /* 0x000fd2000f8e18ff */
[----:B------:R-:W2:Y:S02]  /*3b00*/  SYNCS.PHASECHK.TRANS64.TRYWAIT P0, [UR7], R2 ;  /* 0x00000002ff0075a7 */ /* 0x000ea40008001107 */
[----:B--2---:R-:W-:Y:S05]  /*3b10*/  @!P0 BRA `(.L_x_76) ;  /* 0x0000006000708947 */ /* 0x004fea0003800000 */
.L_x_172:
[----:B------:R-:W-:-:S04]  /*3b20*/  UIADD3 UR9, UPT, UPT, UR22, 0x1, URZ ;  /* 0x0000000116097890 */ /* 0x000fc8000fffe0ff */
[----:B------:R-:W-:-:S04]  /*3b30*/  UISETP.NE.AND UP1, UPT, UR9, 0x4, UPT ;  /* 0x000000040900788c */ /* 0x000fc8000bf25270 */
[----:B----4-:R-:W-:Y:S02]  /*3b40*/  USEL UR10, URZ, 0x1, UP1 ;  /* 0x00000001ff0a7887 */ /* 0x010fe40008800000 */
[----:B------:R-:W-:-:S04]  /*3b50*/  USEL UR9, UR9, URZ, UP1 ;  /* 0x000000ff09097287 */ /* 0x000fc80008800000 */
[----:B------:R-:W-:Y:S01]  /*3b60*/  ULEA UR7, UR9, UR5, 0x3 ;  /* 0x0000000509077291 */ /* 0x000fe2000f8e18ff */
[----:B-1----:R-:W-:-:S04]  /*3b70*/  LOP3.LUT R2, R9, UR10, RZ, 0x3c, !PT ;  /* 0x0000000a09027c12 */ /* 0x002fc8000f8e3cff */
[----:B------:R-:W-:-:S04]  /*3b80*/  SHF.L.U32 R3, R2, 0x1f, RZ ;  /* 0x0000001f02037819 */ /* 0x000fc800000006ff */
[----:B------:R-:W1:Y:S02]  /*3b90*/  SYNCS.PHASECHK.TRANS64.TRYWAIT P0, [UR7], R3 ;  /* 0x00000003ff0075a7 */ /* 0x000e640008001107 */
[----:B-1----:R-:W-:Y:S05]  /*3ba0*/  @!P0 BRA `(.L_x_77) ;  /* 0x0000006000648947 */ /* 0x002fea0003800000 */
.L_x_174:
        /* <DEDUP_REMOVED lines=9> */
.L_x_176:
[----:B------:R-:W-:-:S04]  /*3c40*/  UIADD3 UR9, UPT, UPT, UR9, 0x1, URZ ;  /* 0x0000000109097890 */ /* 0x000fc8000fffe0ff */
[----:B------:R-:W-:-:S04]  /*3c50*/  UISETP.NE.AND UP1, UPT, UR9, 0x4, UPT ;  /* 0x000000040900788c */ /* 0x000fc8000bf25270 */
[----:B------:R-:W-:Y:S02]  /*3c60*/  USEL UR7, URZ, 0x1, UP1 ;  /* 0x00000001ff077887 */ /* 0x000fe40008800000 */
[----:B------:R-:W-:-:S04]  /*3c70*/  USEL UR9, UR9, URZ, UP1 ;  /* 0x000000ff09097287 */ /* 0x000fc80008800000 */
[----:B------:R-:W-:Y:S01]  /*3c80*/  ULEA UR9, UR9, UR5, 0x3 ;  /* 0x0000000509097291 */ /* 0x000fe2000f8e18ff */
[----:B------:R-:W-:-:S04]  /*3c90*/  LOP3.LUT R2, R2, UR7, RZ, 0x3c, !PT ;  /* 0x0000000702027c12 */ /* 0x000fc8000f8e3cff */
[----:B------:R-:W-:Y:S01]  /*3ca0*/  SHF.L.U32 R2, R2, 0x1f, RZ ;  /* 0x0000001f02027819 */ /* 0x000fe200000006ff */
[----:B-1----:R-:W-:-:S04]  /*3cb0*/  IMAD.U32 R0, RZ, RZ, UR9 ;  /* 0x00000009ff007e24 */ /* 0x002fc8000f8e00ff */
[----:B------:R1:W2:Y:S03]  /*3cc0*/  SYNCS.PHASECHK.TRANS64.TRYWAIT P0, [R0+URZ], R2 ;  /* 0x00000002000075a7 */ /* 0x0002a600080011ff */
[----:B--2---:R-:W-:Y:S05]  /*3cd0*/  @!P0 NANOSLEEP.SYNCS 0x989680 ;  /* 0x009896800000895d */ /* 0x004fea0003900000 */
[----:B------:R-:W2:Y:S02]  /*3ce0*/  @!P0 SYNCS.PHASECHK.TRANS64 P0, [R0+URZ], R2 ;  /* 0x00000002000085a7 */ /* 0x000ea400080010ff */
[----:B--2---:R-:W-:Y:S05]  /*3cf0*/  @P0 BRA `(.L_x_79) ;  /* 0x0000000000200947 */ /* 0x004fea0003800000 */
.L_x_80:
[----:B--2---:R2:W4:Y:S02]  /*3d00*/  SYNCS.PHASECHK.TRANS64.TRYWAIT P0, [R0+URZ], R2 ;  /* 0x00000002000075a7 */ /* 0x00452400080011ff */
[----:B----4-:R-:W-:Y:S05]  /*3d10*/  @!P0 NANOSLEEP.SYNCS 0x989680 ;  /* 0x009896800000895d */ /* 0x010fea0003900000 */
[----:B------:R-:W4:Y:S02]  /*3d20*/  @!P0 SYNCS.PHASECHK.TRANS64 P0, [R0+URZ], R2 ;  /* 0x00000002000085a7 */ /* 0x000f2400080010ff */
[----:B----4-:R-:W-:Y:S05]  /*3d30*/  @!P0 BRA `(.L_x_80) ;  /* 0xfffffffc00f08947 */ /* 0x010fea000383ffff */
[----:B------:R-:W-:Y:S05]  /*3d40*/  BRA `(.L_x_79) ;  /* 0x00000000000c7947 */ /* 0x000fea0003800000 */
.L_x_75:
[----:B------:R-:W-:-:S04]  /*3d50*/  UIADD3 UR5, UPT, UPT, UR8, 0x110, URZ ;  /* 0x0000011008057890 */ /* 0x000fc8000fffe0ff */
[----:B------:R-:W-:-:S09]  /*3d60*/  UPRMT UR5, UR4, 0x654, UR5 ;  /* 0x0000065404057896 */ /* 0x000fd20008000005 */
[----:B------:R-:W-:Y:S03]  /*3d70*/  SYNCS.ARRIVE.TRANS64.RED.A1T0 RZ, [UR5], RZ ;  /* 0x000000ffffff79a7 */ /* 0x000fe60008100405 */
.L_x_79:
[----:B-12---:R-:W-:Y:S01]  /*3d80*/  SHF.L.U32 R2, RZ, 0x1f, RZ ;  /* 0x0000001fff027819 */ /* 0x006fe200000006ff */
[----:B------:R-:W-:Y:S01]  /*3d90*/  UIADD3 UR5, UPT, UPT, UR8, 0x110, URZ ;  /* 0x0000011008057890 */ /* 0x000fe2000fffe0ff */
[----:B------:R-:W-:Y:S02]  /*3da0*/  PLOP3.LUT P0, PT, PT, PT, UP0, 0x80, 0x8 ;  /* 0x000000000008781c */ /* 0x000fe40003f0f008 */
[----:B------:R-:W1:Y:S02]  /*3db0*/  SYNCS.PHASECHK.TRANS64.TRYWAIT P1, [UR8+0x110], R2 ;  /* 0x00011002ff0075a7 */ /* 0x000e640008021108 */
[----:B-1----:R-:W-:Y:S09]  /*3dc0*/  @!P1 BRA `(.L_x_81) ;  /* 0x00000060000c9947 */ /* 0x002ff20003800000 */
.L_x_178:
[----:B------:R-:W-:Y:S01]  /*3dd0*/  @!UP0 UPRMT UR5, UR4, 0x654, UR5 ;  /* 0x0000065404058896 */ /* 0x000fe20008000005 */
[----:B------:R-:W-:Y:S02]  /*3de0*/  UMOV UR8, 0xffff ;  /* 0x0000ffff00087882 */ /* 0x000fe40000000000 */
[----:B------:R-:W-:-:S06]  /*3df0*/  UMOV UR4, 0x1 ;  /* 0x0000000100047882 */ /* 0x000fcc0000000000 */
[----:B------:R-:W-:Y:S01]  /*3e00*/  @!P0 SYNCS.ARRIVE.TRANS64.RED.A1T0 RZ, [UR5], RZ ;  /* 0x000000ffffff89a7 */ /* 0x000fe20008100405 */
[----:B------:R-:W-:Y:S01]  /*3e10*/  NOP ;  /* 0x0000000000007918 */ /* 0x000fe20000000000 */
[----:B-1----:R-:W1:Y:S01]  /*3e20*/  LDS R0, [UR6+0x14] ;  /* 0x00001406ff007984 */ /* 0x002e620008000800 */
[----:B------:R-:W-:-:S04]  /*3e30*/  ULOP3.LUT UR5, UR24, 0xffff, URZ, 0xc0, !UPT ;  /* 0x0000ffff18057892 */ /* 0x000fc8000f8ec0ff */
[----:B------:R-:W-:-:S04]  /*3e40*/  USHF.R.U32.HI UR5, URZ, 0x5, UR5 ;  /* 0x00000005ff057899 */ /* 0x000fc80008011605 */
[----:B------:R-:W-:Y:S02]  /*3e50*/  USHF.L.U32 UR8, UR8, UR5, URZ ;  /* 0x0000000508087299 */ /* 0x000fe400080006ff */
[----:B------:R-:W-:-:S04]  /*3e60*/  USHF.L.U32 UR4, UR4, UR5, URZ ;  /* 0x0000000504047299 */ /* 0x000fc800080006ff */
[----:B-1----:R-:W-:-:S04]  /*3e70*/  LOP3.LUT R0, R0, UR8, RZ, 0xc0, !PT ;  /* 0x0000000800007c12 */ /* 0x002fc8000f8ec0ff */
[----:B------:R-:W-:-:S13]  /*3e80*/  ISETP.NE.AND P0, PT, R0, UR8, PT ;  /* 0x0000000800007c0c */ /* 0x000fda000bf05270 */
[----:B------:R-:W-:Y:S05]  /*3e90*/  @P0 BRA `(.L_x_82) ;  /* 0x0000000000580947 */ /* 0x000fea0003800000 */
[----:B------:R-:W1:Y:S02]  /*3ea0*/  LDS R0, [UR6+0x18] ;  /* 0x00001806ff007984 */ /* 0x000e640008000800 */
[----:B-1----:R-:W-:-:S04]  /*3eb0*/  LOP3.LUT R0, R0, UR4, RZ, 0xc0, !PT ;  /* 0x0000000400007c12 */ /* 0x002fc8000f8ec0ff */
[----:B------:R-:W-:-:S13]  /*3ec0*/  ISETP.NE.AND P0, PT, R0, UR4, PT ;  /* 0x0000000400007c0c */ /* 0x000fda000bf05270 */
[----:B------:R-:W-:Y:S05]  /*3ed0*/  @P0 BRA `(.L_x_83) ;  /* 0x00000000003c0947 */ /* 0x000fea0003800000 */
[----:B------:R-:W1:Y:S01]  /*3ee0*/  S2R R2, SR_LANEID ;  /* 0x0000000000027919 */ /* 0x000e620000000000 */
[----:B------:R-:W-:Y:S01]  /*3ef0*/  ULOP3.LUT UR8, URZ, UR8, URZ, 0x33, !UPT ;  /* 0x00000008ff087292 */ /* 0x000fe2000f8e33ff */
[----:B------:R-:W-:Y:S02]  /*3f00*/  VOTEU.ANY UR7, UPT, PT ;  /* 0x0000000000077886 */ /* 0x000fe400038e0100 */
[----:B------:R-:W-:-:S03]  /*3f10*/  UFLO.U32 UR7, UR7 ;  /* 0x00000007000772bd */ /* 0x000fc600080e0000 */
[----:B------:R-:W-:-:S04]  /*3f20*/  IMAD.U32 R0, RZ, RZ, UR8 ;  /* 0x00000008ff007e24 */ /* 0x000fc8000f8e00ff */
[----:B------:R2:W3:Y:S02]  /*3f30*/  REDUX UR5, R0 ;  /* 0x00000000000573c4 */ /* 0x0004e40000000000 */
[----:B------:R1:W-:Y:S02]  /*3f40*/  UTCATOMSWS.AND URZ, UR8 ;  /* 0x0000000800ff79e3 */ /* 0x0003e40008000000 */
[----:B-1----:R-:W-:Y:S02]  /*3f50*/  ISETP.EQ.U32.AND P0, PT, R2, UR7, PT ;  /* 0x0000000702007c0c */ /* 0x002fe4000bf02070 */
[----:B--2---:R-:W-:Y:S02]  /*3f60*/  LOP3.LUT R0, RZ, UR4, RZ, 0x33, !PT ;  /* 0x00000004ff007c12 */ /* 0x004fe4000f8e33ff */
[----:B---3--:R-:W-:Y:S02]  /*3f70*/  MOV R2, UR5 ;  /* 0x0000000500027c02 */ /* 0x008fe40008000f00 */
[----:B------:R-:W1:Y:S07]  /*3f80*/  REDUX UR4, R0 ;  /* 0x00000000000473c4 */ /* 0x000e6e0000000000 */
[----:B------:R2:W-:Y:S01]  /*3f90*/  @P0 ATOMS.AND RZ, [UR6+0x14], R2 ;  /* 0x00001402ffff098c */ /* 0x0005e2000a800006 */
[----:B-1----:R-:W-:-:S05]  /*3fa0*/  IMAD.U32 R0, RZ, RZ, UR4 ;  /* 0x00000004ff007e24 */ /* 0x002fca000f8e00ff */
[----:B------:R2:W-:Y:S01]  /*3fb0*/  @P0 ATOMS.AND RZ, [UR6+0x18], R0 ;  /* 0x00001800ffff098c */ /* 0x0005e2000a800006 */
[----:B------:R-:W-:Y:S05]  /*3fc0*/  BRA `(.L_x_84) ;  /* 0x0000000000147947 */ /* 0x000fea0003800000 */
.L_x_83:
[----:B------:R-:W-:Y:S02]  /*3fd0*/  MOV R2, 0x3ff0 ;  /* 0x00003ff000027802 */ /* 0x000fe40000000f00 */
[----:B---345:R-:W-:Y:S05]  /*3fe0*/  CALL.REL.NOINC `($__internal_0_$__cuda_sm10x_tcgen05_guardrail_trap_col_being_dealloced_not_returned_by_alloc) ;  /* 0x0000006000ec7944 */ /* 0x038fea0003c00000 */
[----:B------:R-:W-:Y:S05]  /*3ff0*/  BRA `(.L_x_84) ;  /* 0x0000000000087947 */ /* 0x000fea0003800000 */
.L_x_82:
[----:B------:R-:W-:Y:S02]  /*4000*/  MOV R2, 0x4020 ;  /* 0x0000402000027802 */ /* 0x000fe40000000f00 */
[----:B---345:R-:W-:Y:S05]  /*4010*/  CALL.REL.NOINC `($__internal_2_$__cuda_sm10x_tcgen05_guardrail_trap_unallocated_columns_being_dealloced) ;  /* 0x0000006000f87944 */ /* 0x038fea0003c00000 */
.L_x_84:
[----:B------:R-:W-:Y:S01]  /*4020*/  NOP ;  /* 0x0000000000007918 */ /* 0x000fe20000000000 */
[----:B----4-:R-:W-:Y:S05]  /*4030*/  EXIT ;  /* 0x000000000000794d */ /* 0x010fea0003800000 */
.L_x_55:
[----:B------:R-:W-:-:S09]  /*4040*/  UISETP.NE.OR UP5, UPT, UR10, 0x3, !UP5 ;  /* 0x000000030a00788c */ /* 0x000fd2000efa5670 */
[----:B------:R-:W-:Y:S05]  /*4050*/  BRA.U UP5, `(.L_x_85) ;  /* 0x0000001105747547 */ /* 0x000fea000b800000 */
[----:B------:R-:W1:Y:S01]  /*4060*/  LDC R0, c[0x0][0xb30] ;  /* 0x0002cc00ff007b82 */ /* 0x000e620000000800 */
[----:B------:R-:W2:Y:S01]  /*4070*/  LDCU.64 UR8, c[0x0][0x888] ;  /* 0x00011100ff0877ac */ /* 0x000ea20008000a00 */
[----:B------:R-:W-:Y:S02]  /*4080*/  HFMA2 R27, -RZ, RZ, 0, 0 ;  /* 0x00000000ff1b7431 */ /* 0x000fe400000001ff */
[----:B------:R-:W-:Y:S01]  /*4090*/  IMAD.MOV.U32 R29, RZ, RZ, 0x1 ;  /* 0x00000001ff1d7424 */ /* 0x000fe200078e00ff */
[----:B------:R-:W-:Y:S01]  /*40a0*/  MOV R25, 0x2000 ;  /* 0x0000200000197802 */ /* 0x000fe20000000f00 */
[----:B------:R-:W3:Y:S01]  /*40b0*/  LDCU.64 UR4, c[0x0][0x890] ;  /* 0x00011200ff0477ac */ /* 0x000ee20008000a00 */
[----:B------:R-:W-:Y:S01]  /*40c0*/  IMAD.MOV.U32 R28, RZ, RZ, RZ ;  /* 0x000000ffff1c7224 */ /* 0x000fe200078e00ff */
[----:B------:R-:W4:Y:S01]  /*40d0*/  LDC R24, c[0x0][0x370] ;  /* 0x0000dc00ff187b82 */ /* 0x000f220000000800 */
[----:B------:R-:W-:Y:S01]  /*40e0*/  UMOV UR7, 0x400 ;  /* 0x0000040000077882 */ /* 0x000fe20000000000 */
[----:B------:R-:W-:-:S02]  /*40f0*/  UPLOP3.LUT UP1, UPT, UPT, UPT, UPT, 0x40, 0x4 ;  /* 0x000000000004789c */ /* 0x000fc40003f2e870 */
[----:B------:R-:W-:-:S04]  /*4100*/  ULEA UR7, UR37, UR7, 0x18 ;  /* 0x0000000725077291 */ /* 0x000fc8000f8ec0ff */
[----:B------:R-:W4:Y:S01]  /*4110*/  LDC R3, c[0x0][0xb0c] ;  /* 0x0002c300ff037b82 */ /* 0x000f220000000800 */
[----:B------:R-:W-:Y:S02]  /*4120*/  UIADD3 UR13, UPT, UPT, UR7, 0x58, URZ ;  /* 0x00000058070d7890 */ /* 0x000fe4000fffe0ff */
[----:B--2---:R-:W-:Y:S02]  /*4130*/  UISETP.NE.U32.AND UP3, UPT, UR8, URZ, UPT ;  /* 0x000000ff0800728c */ /* 0x004fe4000bf65070 */
[----:B------:R-:W-:Y:S02]  /*4140*/  UIADD3 UR41, UPT, UPT, UR7, 0x40, URZ ;  /* 0x0000004007297890 */ /* 0x000fe4000fffe0ff */
[----:B---3--:R-:W-:Y:S01]  /*4150*/  UISETP.NE.U32.AND UP4, UPT, UR4, URZ, UPT ;  /* 0x000000ff0400728c */ /* 0x008fe2000bf85070 */
[----:B------:R-:W2:Y:S01]  /*4160*/  LDC R18, c[0x0][0xb20] ;  /* 0x0002c800ff127b82 */ /* 0x000ea20000000800 */
[----:B-1----:R-:W-:Y:S01]  /*4170*/  ISETP.NE.AND P1, PT, R0, 0x1, PT ;  /* 0x000000010000780c */ /* 0x002fe20003f25270 */
[----:B------:R-:W-:-:S02]  /*4180*/  UISETP.NE.AND.EX UP3, UPT, UR9, URZ, UPT, UP3 ;  /* 0x000000ff0900728c */ /* 0x000fc4000bf65330 */
[----:B------:R-:W-:Y:S02]  /*4190*/  UIADD3 UR33, UPT, UPT, UR7, 0x48, URZ ;  /* 0x0000004807217890 */ /* 0x000fe4000fffe0ff */
[----:B------:R-:W-:Y:S02]  /*41a0*/  UIADD3 UR25, UPT, UPT, UR7, 0x50, URZ ;  /* 0x0000005007197890 */ /* 0x000fe4000fffe0ff */
[----:B------:R-:W1:Y:S01]  /*41b0*/  LDC.64 R30, c[0x0][0x348] ;  /* 0x0000d200ff1e7b82 */ /* 0x000e620000000a00 */
[----:B------:R-:W-:Y:S02]  /*41c0*/  UPRMT UR13, UR37, 0x654, UR13 ;  /* 0x00000654250d7896 */ /* 0x000fe4000800000d */
[----:B------:R-:W-:-:S05]  /*41d0*/  UISETP.NE.AND.EX UP4, UPT, UR5, URZ, UPT, UP4 ;  /* 0x000000ff0500728c */ /* 0x000fca000bf85340 */
[----:B------:R-:W3:Y:S08]  /*41e0*/  LDC.64 R16, c[0x0][0xb10] ;  /* 0x0002c400ff107b82 */ /* 0x000ef00000000a00 */
[----:B------:R-:W1:Y:S08]  /*41f0*/  LDC.64 R6, c[0x0][0xb18] ;  /* 0x0002c600ff067b82 */ /* 0x000e700000000a00 */
[----:B------:R-:W1:Y:S08]  /*4200*/  LDC.64 R4, c[0x0][0xb28] ;  /* 0x0002ca00ff047b82 */ /* 0x000e700000000a00 */
[----:B--2-4-:R-:W1:Y:S02]  /*4210*/  LDC R19, c[0x0][0x374] ;  /* 0x0000dd00ff137b82 */ /* 0x014e640000000800 */
.L_x_96:
[C---:B------:R-:W-:Y:S02]  /*4220*/  LEA R0, R28.reuse, UR7, 0x3 ;  /* 0x000000071c007c11 */ /* 0x040fe4000f8e18ff */
[----:B------:R-:W-:Y:S02]  /*4230*/  SHF.L.U32 R2, R27, 0x1f, RZ ;  /* 0x0000001f1b027819 */ /* 0x000fe400000006ff */
[----:B------:R-:W-:Y:S02]  /*4240*/  LEA R20, R28, UR7, 0x4 ;  /* 0x000000071c147c11 */ /* 0x000fe4000f8e20ff */
[----:B--2---:R-:W2:Y:S02]  /*4250*/  SYNCS.PHASECHK.TRANS64.TRYWAIT P0, [R0+URZ+0x90], R2 ;  /* 0x00009002000075a7 */ /* 0x004ea400080011ff */
[----:B--2---:R-:W-:Y:S05]  /*4260*/  @!P0 BRA `(.L_x_86) ;  /* 0x0000005800fc8947 */ /* 0x004fea0003800000 */
.L_x_179:
[----:B------:R-:W-:Y:S01]  /*4270*/  ISETP.GE.AND P0, PT, R40, 0x1, PT ;  /* 0x000000012800780c */ /* 0x000fe20003f06270 */
[----:B------:R-:W4:Y:S01]  /*4280*/  LDS.128 R20, [R20+0x120] ;  /* 0x0001200014147984 */ /* 0x000f220000000c00 */
[----:B--2---:R-:W-:Y:S01]  /*4290*/  VIADD R0, R0, 0xa0 ;  /* 0x000000a000007836 */ /* 0x004fe20000000000 */
[----:B------:R-:W-:Y:S01]  /*42a0*/  @!PT LDS RZ, [RZ] ;  /* 0x00000000fffff984 */ /* 0x000fe20000000800 */
[----:B------:R-:W-:Y:S01]  /*42b0*/  @!PT LDS RZ, [RZ] ;  /* 0x00000000fffff984 */ /* 0x000fe20000000800 */
[----:B------:R-:W-:Y:S01]  /*42c0*/  @!PT LDS RZ, [RZ] ;  /* 0x00000000fffff984 */ /* 0x000fe20000000800 */
[----:B------:R-:W-:Y:S01]  /*42d0*/  @!PT LDS RZ, [RZ] ;  /* 0x00000000fffff984 */ /* 0x000fe20000000800 */
[----:B------:R2:W-:Y:S06]  /*42e0*/  MEMBAR.ALL.CTA ;  /* 0x0000000000007992 */ /* 0x0005ec0000008000 */
[----:B--2---:R-:W2:Y:S01]  /*42f0*/  FENCE.VIEW.ASYNC.S ;  /* 0x00000000000073c6 */ /* 0x004ea20000000000 */
[----:B------:R-:W-:Y:S04]  /*4300*/  PRMT R0, RZ, 0x654, R0 ;  /* 0x00000654ff007816 */ /* 0x000fe80000000000 */
[----:B--2---:R2:W-:Y:S01]  /*4310*/  SYNCS.ARRIVE.TRANS64.RED.A1T0 RZ, [R0+URZ], RZ ;  /* 0x000000ff00ff79a7 */ /* 0x0045e200081004ff */
[----:B----4-:R-:W-:Y:S11]  /*4320*/  LOP3.LUT P3, RZ, R22, 0x1, RZ, 0xc0, !PT ;  /* 0x0000000116ff7812 */ /* 0x010ff6000786c0ff */
[----:B------:R-:W-:Y:S02]  /*4330*/  @!UPT UIADD3 URZ, UPT, UPT, URZ, URZ, URZ ;  /* 0x000000fffffff290 */ /* 0x000fe4000fffe0ff */
[----:B------:R-:W-:Y:S02]  /*4340*/  @P3 MOV R11, R20 ;  /* 0x00000014000b3202 */ /* 0x000fe40000000f00 */
[----:B------:R-:W-:Y:S01]  /*4350*/  @P3 LOP3.LUT R10, R21, 0xffff, RZ, 0xc0, !PT ;  /* 0x0000ffff150a3812 */ /* 0x000fe200078ec0ff */
[----:B--2---:R-:W-:Y:S06]  /*4360*/  @!P0 BRA `(.L_x_87) ;  /* 0x0000000000a48947 */ /* 0x004fec0003800000 */
[-C--:B-1----:R-:W-:Y:S01]  /*4370*/  IMAD.HI.U32 R0, R19, R7.reuse, RZ ;  /* 0x0000000713007227 */ /* 0x082fe200078e00ff */
[----:B------:R-:W-:Y:S02]  /*4380*/  ISETP.NE.AND P0, PT, R6, 0x1, PT ;  /* 0x000000010600780c */ /* 0x000fe40003f05270 */
[----:B------:R-:W-:Y:S01]  /*4390*/  ISETP.NE.AND P2, PT, R40, 0x1, PT ;  /* 0x000000012800780c */ /* 0x000fe20003f45270 */
[----:B---3--:R-:W-:Y:S01]  /*43a0*/  IMAD.HI.U32 R9, R24, R16, RZ ;  /* 0x0000001018097227 */ /* 0x008fe200078e00ff */
[----:B------:R-:W-:Y:S02]  /*43b0*/  SHF.R.U32.HI R0, RZ, R18, R0 ;  /* 0x00000012ff007219 */ /* 0x000fe40000011600 */
[----:B------:R-:W-:Y:S01]  /*43c0*/  ISETP.NE.AND P4, PT, R3, 0x1, PT ;  /* 0x000000010300780c */ /* 0x000fe20003f85270 */
[----:B------:R-:W-:Y:S01]  /*43d0*/  IMAD.HI.U32 R13, R10, R7, RZ ;  /* 0x000000070a0d7227 */ /* 0x000fe200078e00ff */
[----:B------:R-:W-:Y:S02]  /*43e0*/  SHF.R.U32.HI R9, RZ, R17, R9 ;  /* 0x00000011ff097219 */ /* 0x000fe40000011609 */
[----:B------:R-:W-:Y:S01]  /*43f0*/  SEL R0, R19, R0, !P0 ;  /* 0x0000000013007207 */ /* 0x000fe20004000000 */
[----:B------:R-:W-:Y:S01]  /*4400*/  IMAD.HI.U32 R12, R11, R16, RZ ;  /* 0x000000100b0c7227 */ /* 0x000fe200078e00ff */
[----:B------:R-:W-:Y:S03]  /*4410*/  SEL R9, R24, R9, !P4 ;  /* 0x0000000918097207 */ /* 0x000fe60006000000 */
[-C--:B------:R-:W-:Y:S01]  /*4420*/  IMAD.HI.U32 R8, R0, R4.reuse, RZ ;  /* 0x0000000400087227 */ /* 0x080fe200078e00ff */
[----:B------:R-:W-:Y:S03]  /*4430*/  SHF.R.U32.HI R12, RZ, R17, R12 ;  /* 0x00000011ff0c7219 */ /* 0x000fe6000001160c */
[----:B------:R-:W-:Y:S01]  /*4440*/  IMAD.HI.U32 R2, R9, R4, RZ ;  /* 0x0000000409027227 */ /* 0x000fe200078e00ff */
[-C--:B------:R-:W-:Y:S02]  /*4450*/  @P2 SHF.R.U32.HI R0, RZ, R5.reuse, R8 ;  /* 0x00000005ff002219 */ /* 0x080fe40000011608 */
[----:B------:R-:W-:Y:S02]  /*4460*/  SHF.R.U32.HI R8, RZ, R18, R13 ;  /* 0x00000012ff087219 */ /* 0x000fe4000001160d */
[----:B------:R-:W-:Y:S01]  /*4470*/  @P2 SHF.R.U32.HI R9, RZ, R5, R2 ;  /* 0x00000005ff092219 */ /* 0x000fe20000011602 */
[----:B------:R-:W-:Y:S01]  /*4480*/  IMAD R0, R40, R0, RZ ;  /* 0x0000000028007224 */ /* 0x000fe200078e02ff */
[----:B------:R-:W-:Y:S02]  /*4490*/  SEL R8, R10, R8, !P0 ;  /* 0x000000080a087207 */ /* 0x000fe40004000000 */
[----:B------:R-:W-:Y:S01]  /*44a0*/  SEL R2, R11, R12, !P4 ;  /* 0x0000000c0b027207 */ /* 0x000fe20006000000 */
[----:B------:R-:W-:Y:S01]  /*44b0*/  IMAD R12, R40, R9, RZ ;  /* 0x00000009280c7224 */ /* 0x000fe200078e02ff */
[C---:B------:R-:W-:Y:S01]  /*44c0*/  ISETP.GE.AND P0, PT, R8.reuse, R0, PT ;  /* 0x000000000800720c */ /* 0x040fe20003f06270 */
[----:B------:R-:W-:Y:S03]  /*44d0*/  IMAD.HI.U32 R0, R8, R4, RZ ;  /* 0x0000000408007227 */ /* 0x000fe600078e00ff */
[----:B------:R-:W-:Y:S02]  /*44e0*/  ISETP.GE.OR P0, PT, R2, R12, P0 ;  /* 0x0000000c0200720c */ /* 0x000fe40000706670 */
[-C--:B------:R-:W-:Y:S04]  /*44f0*/  SHF.R.U32.HI R0, RZ, R5.reuse, R0 ;  /* 0x00000005ff007219 */ /* 0x080fe80000011600 */
[----:B------:R-:W-:Y:S05]  /*4500*/  SEL R13, R8, R0, !P2 ;  /* 0x00000000080d7207 */ /* 0x000fea0005000000 */
[----:B------:R-:W-:Y:S02]  /*4510*/  IMAD.MOV R12, RZ, RZ, -R13 ;  /* 0x000000ffff0c7224 */ /* 0x000fe400078e0a0d */
[----:B------:R-:W-:Y:S04]  /*4520*/  @!P0 IMAD.HI.U32 R0, R2, R4, RZ ;  /* 0x0000000402008227 */ /* 0x000fe800078e00ff */
[----:B------:R-:W-:Y:S01]  /*4530*/  IMAD R12, R40, R12, R8 ;  /* 0x0000000c280c7224 */ /* 0x000fe200078e0208 */
[----:B------:R-:W-:Y:S04]  /*4540*/  @!P0 SHF.R.U32.HI R0, RZ, R5, R0 ;  /* 0x00000005ff008219 */ /* 0x000fe80000011600 */
[----:B------:R-:W-:Y:S04]  /*4550*/  @!P0 SEL R0, R2, R0, !P2 ;  /* 0x0000000002008207 */ /* 0x000fe80005000000 */
[----:B------:R-:W-:Y:S01]  /*4560*/  @!P0 IADD3 R13, PT, PT, R13, -R0, RZ ;  /* 0x800000000d0d8210 */ /* 0x000fe20007ffe0ff */
[----:B------:R-:W-:Y:S01]  /*4570*/  @!P0 IMAD R0, R9, R12, R0 ;  /* 0x0000000c09008224 */ /* 0x000fe200078e0200 */
[----:B------:R-:W-:Y:S01]  /*4580*/  IADD3 R9, PT, PT, -R8, RZ, RZ ;  /* 0x000000ff08097210 */ /* 0x000fe20007ffe1ff */
[--C-:B------:R-:W-:Y:S02]  /*4590*/  IMAD.MOV R12, RZ, RZ, -R2.reuse ;  /* 0x000000ffff0c7224 */ /* 0x100fe400078e0a02 */
[----:B------:R-:W-:Y:S02]  /*45a0*/  @!P0 IMAD R8, R13, R40, R2 ;  /* 0x000000280d088224 */ /* 0x000fe400078e0202 */
[----:B------:R-:W-:Y:S02]  /*45b0*/  @!P0 IMAD.MOV.U32 R2, RZ, RZ, R0 ;  /* 0x000000ffff028224 */ /* 0x000fe400078e0000 */
[----:B------:R-:W-:Y:S02]  /*45c0*/  IMAD R11, R3, R12, R11 ;  /* 0x0000000c030b7224 */ /* 0x000fe400078e020b */
[----:B------:R-:W-:Y:S02]  /*45d0*/  IMAD R10, R6, R9, R10 ;  /* 0x00000009060a7224 */ /* 0x000fe400078e020a */
[----:B------:R-:W-:Y:S02]  /*45e0*/  IMAD R11, R2, R3, R11 ;  /* 0x00000003020b7224 */ /* 0x000fe400078e020b */
[----:B------:R-:W-:Y:S02]  /*45f0*/  IMAD R10, R8, R6, R10 ;  /* 0x00000006080a7224 */ /* 0x000fe400078e020a */
.L_x_87:
[----:B------:R-:W-:Y:S05]  /*4600*/  BRA.U UP1, `(.L_x_88) ;  /* 0x0000000101107547 */ /* 0x000fea000b800000 */
[----:B------:R-:W-:Y:S04]  /*4610*/  MOV R2, UR6 ;  /* 0x0000000600027c02 */ /* 0x000fe80008000f00 */
[----:B------:R-:W-:Y:S04]  /*4620*/  SHF.L.U32 R2, R2, 0x1f, RZ ;  /* 0x0000001f02027819 */ /* 0x000fe800000006ff */
[----:B------:R-:W2:Y:S02]  /*4630*/  SYNCS.PHASECHK.TRANS64.TRYWAIT P0, [UR7+0x88], R2 ;  /* 0x00008802ff0075a7 */ /* 0x000ea40008001107 */
[----:B--2---:R-:W-:Y:S05]  /*4640*/  @!P0 BRA `(.L_x_89) ;  /* 0x0000005800188947 */ /* 0x004fea0003800000 */
.L_x_88:
[----:B------:R-:W-:Y:S02]  /*4650*/  R2UR UR42, R15 ;  /* 0x000000000f2a72ca */ /* 0x000fe400000e0000 */
[----:B------:R-:W-:Y:S02]  /*4660*/  R2UR UR43, R14 ;  /* 0x000000000e2b72ca */ /* 0x000fe400000e0000 */
[----:B------:R-:W-:Y:S02]  /*4670*/  ISETP.NE.U32.AND P2, PT, RZ, UR4, PT ;  /* 0x00000004ff007c0c */ /* 0x000fe4000bf45070 */
[----:B------:R-:W-:Y:S02]  /*4680*/  SHF.L.U32 R14, R29, 0x1f, RZ ;  /* 0x0000001f1d0e7819 */ /* 0x000fe400000006ff */
[----:B------:R-:W-:Y:S05]  /*4690*/  ISETP.NE.AND.EX P2, PT, RZ, UR5, PT, P2 ;  /* 0x00000005ff007c0c */ /* 0x000fea000bf45320 */
[----:B------:R-:W-:Y:S02]  /*46a0*/  USHF.L.U32 UR42, UR42, 0x8, URZ ;  /* 0x000000082a2a7899 */ /* 0x000fe400080006ff */
[----:B------:R-:W-:Y:S01]  /*46b0*/  USHF.L.U32 UR43, UR43, 0x6, URZ ;  /* 0x000000062b2b7899 */ /* 0x000fe200080006ff */
[----:B------:R-:W-:Y:S11]  /*46c0*/  BRA.U !UP4, `(.L_x_90) ;  /* 0x000000010c347547 */ /* 0x000ff6000b800000 */
[----:B------:R-:W-:Y:S01]  /*46d0*/  UPLOP3.LUT UP0, UPT, UPT, UPT, UP3, 0x80, 0x8 ;  /* 0x000000000008789c */ /* 0x000fe20003f0f030 */
[----:B--2---:R-:W-:Y:S02]  /*46e0*/  HFMA2 R0, -RZ, RZ, 0, 5.9604644775390625e-08 ;  /* 0x00000001ff007431 */ /* 0x004fe400000001ff */
[----:B------:R-:W-:Y:S03]  /*46f0*/  IMAD.MOV.U32 R92, RZ, RZ, 0x1 ;  /* 0x00000001ff5c7424 */ /* 0x000fe600078e00ff */
[----:B------:R-:W-:Y:S05]  /*4700*/  PLOP3.LUT P0, PT, PT, PT, UP0, 0x80, 0x8 ;  /* 0x000000000008781c */ /* 0x000fea0003f0f008 */
[----:B------:R-:W2:Y:S01]  /*4710*/  @UP0 LDCU.64 UR10, c[0x0][0x888] ;  /* 0x00011100ff0a07ac */ /* 0x000ea20008000a00 */
[----:B------:R-:W-:Y:S07]  /*4720*/  @UP0 UIMAD UR8, UR36, UR4, URZ ;  /* 0x00000004240802a4 */ /* 0x000fee000f8e02ff */
[----:B------:R-:W-:Y:S01]  /*4730*/  @!P0 PRMT R92, R0, 0x7610, R92 ;  /* 0x00007610005c8816 */ /* 0x000fe2000000005c */
[----:B--2---:R-:W-:Y:S03]  /*4740*/  @UP0 UIMAD.WIDE UR10, UR8, 0x4, UR10 ;  /* 0x00000004080a08a5 */ /* 0x004fe6000f8e020a */
[----:B------:R-:W2:Y:S03]  /*4750*/  @!UP0 LDCU UR8, c[0x0][0x880] ;  /* 0x00011000ff0887ac */ /* 0x000ea60008000800 */
[----:B------:R-:W-:Y:S01]  /*4760*/  IMAD.U32 R8, RZ, RZ, UR10 ;  /* 0x0000000aff087e24 */ /* 0x000fe2000f8e00ff */
[----:B------:R-:W-:Y:S05]  /*4770*/  MOV R9, UR11 ;  /* 0x0000000b00097c02 */ /* 0x000fea0008000f00 */
[----:B-----5:R4:W5:Y:S02]  /*4780*/  @P0 LDG.E R49, desc[UR46][R8.64] ;  /* 0x0000002e08310981 */ /* 0x020964000c1e1900 */
[----:B--2-4-:R-:W-:Y:S07]  /*4790*/  @!P0 IMAD.U32 R49, RZ, RZ, UR8 ;  /* 0x00000008ff318e24 */ /* 0x014fee000f8e00ff */
.L_x_90:
[----:B-----5:R-:W-:Y:S01]  /*47a0*/  @!P2 FSETP.EQ.AND P0, PT, R49, RZ, PT ;  /* 0x000000ff3100a20b */ /* 0x020fe20003f02000 */
[----:B------:R-:W-:Y:S01]  /*47b0*/  @!UPT UIADD3 URZ, UPT, UPT, URZ, URZ, URZ ;  /* 0x000000fffffff290 */ /* 0x000fe2000fffe0ff */
[----:B------:R-:W-:Y:S11]  /*47c0*/  @!P2 BRA `(.L_x_91) ;  /* 0x000000000014a947 */ /* 0x000ff60003800000 */
[----:B------:R-:W-:Y:S02]  /*47d0*/  LOP3.LUT P2, RZ, R92, 0xff, RZ, 0xc0, !PT ;  /* 0x000000ff5cff7812 */ /* 0x000fe4000784c0ff */
[----:B------:R-:W-:Y:S04]  /*47e0*/  PLOP3.LUT P0, PT, PT, PT, UP0, 0x80, 0x8 ;  /* 0x000000000008781c */ /* 0x000fe80003f0f008 */
[----:B------:R-:W-:Y:S07]  /*47f0*/  PLOP3.LUT P0, PT, P0, PT, PT, 0x8, 0x80 ;  /* 0x000000000080781c */ /* 0x000fee000070e170 */
[----:B------:R-:W-:Y:S11]  /*4800*/  @P2 FSETP.EQ.AND P0, PT, R49, RZ, PT ;  /* 0x000000ff3100220b */ /* 0x000ff60003f02000 */
[----:B------:R-:W-:Y:S02]  /*4810*/  @!UPT UIADD3 URZ, UPT, UPT, URZ, URZ, URZ ;  /* 0x000000fffffff290 */ /* 0x000fe4000fffe0ff */
.L_x_91:
[----:B------:R-:W4:Y:S01]  /*4820*/  SYNCS.PHASECHK.TRANS64.TRYWAIT P2, [UR7+0x60], R14 ;  /* 0x0000600eff0075a7 */ /* 0x000f220008041107 */
[----:B------:R-:W-:Y:S04]  /*4830*/  ELECT P4, URZ, PT ;  /* 0x0000000000ff782f */ /* 0x000fe80003880000 */
[----:B------:R-:W-:Y:S11]  /*4840*/  PLOP3.LUT P4, PT, P0, P4, PT, 0xf2, 0x2f ;  /* 0x00000000002f781c */ /* 0x000ff60000789e72 */
[----:B------:R-:W-:Y:S02]  /*4850*/  @!UPT UIADD3 URZ, UPT, UPT, URZ, URZ, URZ ;  /* 0x000000fffffff290 */ /* 0x000fe4000fffe0ff */
[----:B-1----:R-:W-:Y:S05]  /*4860*/  @!P4 IADD3 R8, P0, PT, R30, 0x580, RZ ;  /* 0x000005801e08c810 */ /* 0x002fea0007f1e0ff */
[----:B--2---:R-:W-:Y:S01]  /*4870*/  @!P4 IMAD.X R2, RZ, RZ, R31, P0 ;  /* 0x000000ffff02c224 */ /* 0x004fe200000e061f */
[----:B----4-:R-:W-:Y:S07]  /*4880*/  @!P2 BRA `(.L_x_92) ;  /* 0x0000005400a0a947 */ /* 0x010fee0003800000 */
.L_x_182:
[----:B------:R-:W-:Y:S01]  /*4890*/  @!P4 R2UR UR9, R8 ;  /* 0x000000000809c2ca */ /* 0x000fe200000e0000 */
[----:B------:R-:W-:Y:S01]  /*48a0*/  VOTEU.ALL UP1, P4 ;  /* 0x0000000000ff7886 */ /* 0x000fe20002020000 */
[----:B------:R-:W-:Y:S01]  /*48b0*/  @!P4 R2UR UR8, R2 ;  /* 0x000000000208c2ca */ /* 0x000fe200000e0000 */
[----:B------:R-:W-:Y:S01]  /*48c0*/  VOTEU.ALL UP2, P4 ;  /* 0x0000000000ff7886 */ /* 0x000fe20002040000 */
[----:B------:R-:W-:Y:S01]  /*48d0*/  UMOV UR16, 0x0 ;  /* 0x0000000000107882 */ /* 0x000fe20000000000 */
[----:B------:R-:W-:Y:S01]  /*48e0*/  UMOV UR17, 0x10000000 ;  /* 0x1000000000117882 */ /* 0x000fe20000000000 */
[----:B------:R-:W-:Y:S01]  /*48f0*/  @!UP1 UIADD3 UR40, UPT, UPT, UR7, 0x200, URZ ;  /* 0x0000020007289890 */ /* 0x000fe2000fffe0ff */
[----:B-1----:R-:W-:Y:S01]  /*4900*/  @!P4 IMAD.MOV.U32 R0, RZ, RZ, 0x2000 ;  /* 0x00002000ff00c424 */ /* 0x002fe200078e00ff */
[----:B------:R-:W-:Y:S01]  /*4910*/  UMOV UR44, UR36 ;  /* 0x00000024002c7c82 */ /* 0x000fe20008000000 */
[----:B------:R-:W-:Y:S01]  /*4920*/  @!UP1 UIADD3 UR10, UPT, UPT, UR42, 0x80, URZ ;  /* 0x000000802a0a9890 */ /* 0x000fe2000fffe0ff */
[----:B------:R-:W-:Y:S01]  /*4930*/  UMOV UR11, UR43 ;  /* 0x0000002b000b7c82 */ /* 0x000fe20008000000 */
[----:B------:R-:W-:Y:S02]  /*4940*/  UMOV UR12, UR36 ;  /* 0x00000024000c7c82 */ /* 0x000fe40008000000 */
[----:B------:R-:W-:Y:S01]  /*4950*/  IMAD.U32 R8, RZ, RZ, UR9 ;  /* 0x00000009ff087e24 */ /* 0x000fe2000f8e00ff */
[----:B------:R-:W-:Y:S01]  /*4960*/  UMOV UR9, UR41 ;  /* 0x0000002900097c82 */ /* 0x000fe20008000000 */
[----:B------:R-:W-:Y:S01]  /*4970*/  IMAD.U32 R9, RZ, RZ, UR8 ;  /* 0x00000008ff097e24 */ /* 0x000fe2000f8e00ff */
[----:B------:R-:W-:Y:S02]  /*4980*/  @!UP1 UIADD3 UR8, UPT, UPT, UR7, 0x1200, URZ ;  /* 0x0000120007089890 */ /* 0x000fe4000fffe0ff */
[----:B------:R-:W-:Y:S01]  /*4990*/  @!P4 R2UR UR18, R8 ;  /* 0x000000000812c2ca */ /* 0x000fe200000e0000 */
[----:B------:R-:W-:Y:S01]  /*49a0*/  VOTEU.ALL UP1, P4 ;  /* 0x0000000000ff7886 */ /* 0x000fe20002020000 */
[----:B------:R-:W-:Y:S01]  /*49b0*/  @!P4 R2UR UR19, R9 ;  /* 0x000000000913c2ca */ /* 0x000fe200000e0000 */
[----:B------:R-:W-:Y:S01]  /*49c0*/  UPRMT UR14, UR37, 0x654, UR41 ;  /* 0x00000654250e7896 */ /* 0x000fe20008000029 */
[----:B------:R-:W-:Y:S05]  /*49d0*/  @!P4 IADD3 R8, P0, PT, R30, 0x580, RZ ;  /* 0x000005801e08c810 */ /* 0x000fea0007f1e0ff */
[----:B------:R-:W-:Y:S06]  /*49e0*/  @!P4 IMAD.X R2, RZ, RZ, R31, P0 ;  /* 0x000000ffff02c224 */ /* 0x000fec00000e061f */
[----:B------:R1:W-:Y:S01]  /*49f0*/  @!UP2 UTMALDG.3D [UR40], [UR18], desc[UR16] ;  /* 0x000010281200a5b4 */ /* 0x0003e20008011000 */
[----:B------:R1:W-:Y:S01]  /*4a00*/  @!UP1 UTMALDG.3D [UR8], [UR18], desc[UR16] ;  /* 0x00001008120095b4 */ /* 0x0003e20008011000 */
[----:B------:R1:W-:Y:S01]  /*4a10*/  @!P4 SYNCS.ARRIVE.TRANS64.RED.A0TR RZ, [UR7+0x40], R0 ;  /* 0x00004000ffffc9a7 */ /* 0x0003e20008300407 */
[----:B------:R-:W-:Y:S01]  /*4a20*/  SYNCS.ARRIVE.TRANS64.RED.A1T0 RZ, [UR14], RZ ;  /* 0x000000ffffff79a7 */ /* 0x000fe2000810040e */
[----:B------:R-:W2:Y:S02]  /*4a30*/  SYNCS.PHASECHK.TRANS64.TRYWAIT P2, [UR7+0x68], R14 ;  /* 0x0000680eff0075a7 */ /* 0x000ea40008041107 */
[----:B-12---:R-:W-:Y:S05]  /*4a40*/  @!P2 BRA `(.L_x_93) ;  /* 0x000000540048a947 */ /* 0x006fea0003800000 */
.L_x_184:
        /* <DEDUP_REMOVED lines=8> */
[----:B------:R-:W-:Y:S01]  /*4ad0*/  @!UP1 UIADD3 UR32, UPT, UPT, UR7, 0x2200, URZ ;  /* 0x0000220007209890 */ /* 0x000fe2000fffe0ff */
[----:B------:R-:W-:Y:S01]  /*4ae0*/  UMOV UR35, UR43 ;  /* 0x0000002b00237c82 */ /* 0x000fe20008000000 */
[----:B------:R-:W-:Y:S03]  /*4af0*/  @!UP1 UIADD3 UR10, UPT, UPT, UR42, 0xa0, URZ ;  /* 0x000000a02a0a9890 */ /* 0x000fe6000fffe0ff */
[----:B------:R-:W-:Y:S01]  /*4b00*/  IMAD.U32 R8, RZ, RZ, UR9 ;  /* 0x00000009ff087e24 */ /* 0x000fe2000f8e00ff */
[----:B------:R-:W-:Y:S01]  /*4b10*/  UMOV UR9, UR33 ;  /* 0x0000002100097c82 */ /* 0x000fe20008000000 */
[----:B------:R-:W-:Y:S01]  /*4b20*/  IMAD.U32 R9, RZ, RZ, UR8 ;  /* 0x00000008ff097e24 */ /* 0x000fe2000f8e00ff */
[----:B------:R-:W-:Y:S02]  /*4b30*/  @!UP1 UIADD3 UR8, UPT, UPT, UR7, 0x3200, URZ ;  /* 0x0000320007089890 */ /* 0x000fe4000fffe0ff */
[----:B------:R-:W-:Y:S01]  /*4b40*/  @!P4 R2UR UR18, R8 ;  /* 0x000000000812c2ca */ /* 0x000fe200000e0000 */
[----:B------:R-:W-:Y:S01]  /*4b50*/  VOTEU.ALL UP1, P4 ;  /* 0x0000000000ff7886 */ /* 0x000fe20002020000 */
[----:B------:R-:W-:Y:S01]  /*4b60*/  @!P4 R2UR UR19, R9 ;  /* 0x000000000913c2ca */ /* 0x000fe200000e0000 */
[----:B------:R-:W-:Y:S01]  /*4b70*/  UMOV UR11, UR43 ;  /* 0x0000002b000b7c82 */ /* 0x000fe20008000000 */
[----:B------:R-:W-:Y:S01]  /*4b80*/  UMOV UR12, UR36 ;  /* 0x00000024000c7c82 */ /* 0x000fe20008000000 */
[----:B------:R-:W-:Y:S01]  /*4b90*/  UPRMT UR14, UR37, 0x654, UR33 ;  /* 0x00000654250e7896 */ /* 0x000fe20008000021 */
[----:B------:R-:W-:Y:S05]  /*4ba0*/  @!P4 IADD3 R8, P0, PT, R30, 0x580, RZ ;  /* 0x000005801e08c810 */ /* 0x000fea0007f1e0ff */
[----:B------:R-:W-:Y:S04]  /*4bb0*/  @!P4 IMAD.X R2, RZ, RZ, R31, P0 ;  /* 0x000000ffff02c224 */ /* 0x000fe800000e061f */
[----:B------:R1:W-:Y:S01]  /*4bc0*/  @!UP2 UTMALDG.3D [UR32], [UR18], desc[UR16] ;  /* 0x000010201200a5b4 */ /* 0x0003e20008011000 */
[----:B------:R1:W-:Y:S01]  /*4bd0*/  @!UP1 UTMALDG.3D [UR8], [UR18], desc[UR16] ;  /* 0x00001008120095b4 */ /* 0x0003e20008011000 */
[----:B------:R1:W-:Y:S01]  /*4be0*/  @!P4 SYNCS.ARRIVE.TRANS64.RED.A0TR RZ, [UR7+0x48], R0 ;  /* 0x00004800ffffc9a7 */ /* 0x0003e20008300407 */
[----:B------:R-:W-:Y:S01]  /*4bf0*/  SYNCS.ARRIVE.TRANS64.RED.A1T0 RZ, [UR14], RZ ;  /* 0x000000ffffff79a7 */ /* 0x000fe2000810040e */
[----:B------:R-:W2:Y:S02]  /*4c00*/  SYNCS.PHASECHK.TRANS64.TRYWAIT P2, [UR7+0x70], R14 ;  /* 0x0000700eff0075a7 */ /* 0x000ea40008041107 */
[----:B-12---:R-:W-:Y:S05]  /*4c10*/  @!P2 BRA `(.L_x_94) ;  /* 0x0000005000eca947 */ /* 0x006fea0003800000 */
.L_x_186:
[----:B------:R-:W2:Y:S01]  /*4c20*/  LDC.64 R12, c[0x0][0xb18] ;  /* 0x0002c600ff0c7b82 */ /* 0x000ea20000000a00 */
[----:B------:R-:W-:Y:S01]  /*4c30*/  @!P4 R2UR UR8, R2 ;  /* 0x000000000208c2ca */ /* 0x000fe200000e0000 */
[----:B------:R-:W-:Y:S01]  /*4c40*/  VOTEU.ALL UP1, P4 ;  /* 0x0000000000ff7886 */ /* 0x000fe20002020000 */
[----:B------:R-:W-:Y:S01]  /*4c50*/  @!P4 R2UR UR9, R8 ;  /* 0x000000000809c2ca */ /* 0x000fe200000e0000 */
[----:B------:R-:W-:Y:S01]  /*4c60*/  VOTEU.ALL UP2, P4 ;  /* 0x0000000000ff7886 */ /* 0x000fe20002040000 */
[----:B------:R-:W-:Y:S03]  /*4c70*/  UMOV UR16, 0x0 ;  /* 0x0000000000107882 */ /* 0x000fe60000000000 */
[----:B------:R-:W4:Y:S01]  /*4c80*/  @!P1 LDC R2, c[0x0][0xb0c] ;  /* 0x0002c300ff029b82 */ /* 0x000f220000000800 */
[----:B------:R-:W-:Y:S01]  /*4c90*/  @!UP1 UIADD3 UR26, UPT, UPT, UR42, 0x40, URZ ;  /* 0x000000402a1a9890 */ /* 0x000fe2000fffe0ff */
[----:B-1----:R-:W-:Y:S01]  /*4ca0*/  @!P4 IMAD.MOV.U32 R0, RZ, RZ, 0x2000 ;  /* 0x00002000ff00c424 */ /* 0x002fe200078e00ff */
[----:B------:R-:W-:Y:S01]  /*4cb0*/  @!UP1 UIADD3 UR24, UPT, UPT, UR7, 0x4200, URZ ;  /* 0x0000420007189890 */ /* 0x000fe2000fffe0ff */
[----:B------:R-:W-:Y:S01]  /*4cc0*/  @P3 SHF.R.U32.HI R26, RZ, 0x10, R21 ;  /* 0x00000010ff1a3819 */ /* 0x000fe20000011615 */
[----:B------:R-:W-:Y:S01]  /*4cd0*/  UMOV UR17, 0x10000000 ;  /* 0x1000000000117882 */ /* 0x000fe20000000000 */
[----:B------:R-:W-:Y:S01]  /*4ce0*/  UMOV UR27, UR43 ;  /* 0x0000002b001b7c82 */ /* 0x000fe20008000000 */
[----:B------:R-:W-:Y:S01]  /*4cf0*/  UMOV UR28, UR36 ;  /* 0x00000024001c7c82 */ /* 0x000fe20008000000 */
[----:B------:R-:W-:Y:S01]  /*4d00*/  IMAD.U32 R9, RZ, RZ, UR8 ;  /* 0x00000008ff097e24 */ /* 0x000fe2000f8e00ff */
[----:B------:R-:W-:Y:S01]  /*4d10*/  @!UP1 UIADD3 UR10, UPT, UPT, UR42, 0xc0, URZ ;  /* 0x000000c02a0a9890 */ /* 0x000fe2000fffe0ff */
[----:B------:R-:W-:Y:S01]  /*4d20*/  IMAD.U32 R8, RZ, RZ, UR9 ;  /* 0x00000009ff087e24 */ /* 0x000fe2000f8e00ff */
[----:B------:R-:W-:Y:S01]  /*4d30*/  @!UP1 UIADD3 UR8, UPT, UPT, UR7, 0x5200, URZ ;  /* 0x0000520007089890 */ /* 0x000fe2000fffe0ff */
[----:B------:R-:W-:Y:S01]  /*4d40*/  VIADD R28, R28, 0x1 ;  /* 0x000000011c1c7836 */ /* 0x000fe20000000000 */
[----:B------:R-:W-:Y:S01]  /*4d50*/  @!P4 R2UR UR19, R9 ;  /* 0x000000000913c2ca */ /* 0x000fe200000e0000 */
[----:B------:R-:W-:Y:S01]  /*4d60*/  VOTEU.ALL UP1, P4 ;  /* 0x0000000000ff7886 */ /* 0x000fe20002020000 */
[----:B------:R-:W-:Y:S01]  /*4d70*/  @!P4 R2UR UR18, R8 ;  /* 0x000000000812c2ca */ /* 0x000fe200000e0000 */
[----:B------:R-:W-:Y:S01]  /*4d80*/  UMOV UR9, UR25 ;  /* 0x0000001900097c82 */ /* 0x000fe20008000000 */
[----:B------:R-:W1:Y:S01]  /*4d90*/  LDC.64 R8, c[0x0][0xb10] ;  /* 0x0002c400ff087b82 */ /* 0x000e620000000a00 */
[----:B------:R-:W-:Y:S01]  /*4da0*/  UMOV UR11, UR43 ;  /* 0x0000002b000b7c82 */ /* 0x000fe20008000000 */
[----:B------:R-:W-:Y:S01]  /*4db0*/  UMOV UR12, UR36 ;  /* 0x00000024000c7c82 */ /* 0x000fe20008000000 */
[----:B------:R-:W-:Y:S08]  /*4dc0*/  UPRMT UR14, UR37, 0x654, UR25 ;  /* 0x00000654250e7896 */ /* 0x000ff00008000019 */
[----:B------:R1:W-:Y:S01]  /*4dd0*/  @!UP2 UTMALDG.3D [UR24], [UR18], desc[UR16] ;  /* 0x000010181200a5b4 */ /* 0x0003e20008011000 */
[----:B------:R1:W-:Y:S01]  /*4de0*/  @!UP1 UTMALDG.3D [UR8], [UR18], desc[UR16] ;  /* 0x00001008120095b4 */ /* 0x0003e20008011000 */
[----:B------:R5:W-:Y:S01]  /*4df0*/  @!P4 SYNCS.ARRIVE.TRANS64.RED.A0TR RZ, [UR7+0x50], R0 ;  /* 0x00005000ffffc9a7 */ /* 0x000be20008300407 */
[C---:B-1----:R-:W-:Y:S01]  /*4e00*/  @!P1 IMAD.HI.U32 R8, R11.reuse, R8, RZ ;  /* 0x000000080b089227 */ /* 0x042fe200078e00ff */
[----:B--2---:R-:W-:Y:S02]  /*4e10*/  @!P1 ISETP.NE.AND P0, PT, R12, 0x1, PT ;  /* 0x000000010c00980c */ /* 0x004fe40003f05270 */
[----:B----4-:R-:W-:Y:S01]  /*4e20*/  @!P1 ISETP.NE.AND P2, PT, R2, 0x1, PT ;  /* 0x000000010200980c */ /* 0x010fe20003f45270 */
[C---:B------:R-:W-:Y:S01]  /*4e30*/  @!P1 IMAD.HI.U32 R13, R10.reuse, R13, RZ ;  /* 0x0000000d0a0d9227 */ /* 0x040fe200078e00ff */
[----:B------:R-:W-:Y:S04]  /*4e40*/  @!P1 SHF.R.U32.HI R8, RZ, R9, R8 ;  /* 0x00000009ff089219 */ /* 0x000fe80000011608 */
[----:B------:R-:W-:Y:S01]  /*4e50*/  @!P1 SEL R8, R11, R8, !P2 ;  /* 0x000000080b089207 */ /* 0x000fe20005000000 */
[----:B------:R-:W-:Y:S01]  /*4e60*/  SYNCS.ARRIVE.TRANS64.RED.A1T0 RZ, [UR14], RZ ;  /* 0x000000ffffff79a7 */ /* 0x000fe2000810040e */
[----:B------:R-:W1:Y:S01]  /*4e70*/  SYNCS.PHASECHK.TRANS64.TRYWAIT P5, [UR7+0x78], R14 ;  /* 0x0000780eff0075a7 */ /* 0x000e6200080a1107 */
[----:B-----5:R-:W2:Y:S02]  /*4e80*/  @!P1 LDC R0, c[0x0][0xb20] ;  /* 0x0002c800ff009b82 */ /* 0x020ea40000000800 */
[----:B--2---:R-:W-:Y:S04]  /*4e90*/  @!P1 SHF.R.U32.HI R0, RZ, R0, R13 ;  /* 0x00000000ff009219 */ /* 0x004fe8000001160d */
[----:B------:R-:W-:Y:S05]  /*4ea0*/  @!P1 SEL R9, R10, R0, !P0 ;  /* 0x000000000a099207 */ /* 0x000fea0004000000 */
[----:B------:R-:W-:Y:S02]  /*4eb0*/  @!P1 IMAD.IADD R0, R9, 0x1, -R8 ;  /* 0x0000000109009824 */ /* 0x000fe400078e0a08 */
[----:B------:R-:W-:Y:S02]  /*4ec0*/  @!P1 IMAD.IADD R8, R8, 0x1, -R9 ;  /* 0x0000000108089824 */ /* 0x000fe400078e0a09 */
[----:B------:R-:W-:Y:S02]  /*4ed0*/  @!P1 IMAD R11, R0, R2, R11 ;  /* 0x00000002000b9224 */ /* 0x000fe400078e020b */
[----:B------:R-:W-:Y:S01]  /*4ee0*/  @!P1 IMAD R10, R8, R12, R10 ;  /* 0x0000000c080a9224 */ /* 0x000fe200078e020a */
[----:B-1----:R-:W-:Y:S06]  /*4ef0*/  @!P5 BRA `(.L_x_95) ;  /* 0x00000050004cd947 */ /* 0x002fec0003800000 */
.L_x_188:
[----:B------:R-:W-:Y:S01]  /*4f00*/  @!P4 IADD3 R2, P0, PT, R30, 0x580, RZ ;  /* 0x000005801e02c810 */ /* 0x000fe20007f1e0ff */
[----:B------:R-:W-:Y:S01]  /*4f10*/  VOTEU.ALL UP1, P4 ;  /* 0x0000000000ff7886 */ /* 0x000fe20002020000 */
[----:B------:R-:W-:Y:S01]  /*4f20*/  VOTEU.ALL UP2, P4 ;  /* 0x0000000000ff7886 */ /* 0x000fe20002040000 */
[----:B------:R-:W-:Y:S01]  /*4f30*/  UMOV UR14, 0x0 ;  /* 0x00000000000e7882 */ /* 0x000fe20000000000 */
[----:B------:R-:W-:Y:S01]  /*4f40*/  @!P4 R2UR UR9, R2 ;  /* 0x000000000209c2ca */ /* 0x000fe200000e0000 */
[----:B-1----:R-:W-:Y:S01]  /*4f50*/  @!P4 IMAD.X R0, RZ, RZ, R31, P0 ;  /* 0x000000ffff00c224 */ /* 0x002fe200000e061f */
[----:B------:R-:W-:Y:S01]  /*4f60*/  @!UP1 UIADD3 UR17, UPT, UPT, UR7, 0x58, URZ ;  /* 0x0000005807119890 */ /* 0x000fe2000fffe0ff */
[----:B------:R-:W-:Y:S01]  /*4f70*/  ISETP.NE.AND P0, PT, R28, 0x2, PT ;  /* 0x000000021c00780c */ /* 0x000fe20003f05270 */
[----:B------:R-:W-:Y:S01]  /*4f80*/  @!UP1 UIADD3 UR18, UPT, UPT, UR42, 0x60, URZ ;  /* 0x000000602a129890 */ /* 0x000fe2000fffe0ff */
[----:B------:R-:W-:Y:S01]  /*4f90*/  LOP3.LUT R29, R29, 0x1, RZ, 0x3c, !PT ;  /* 0x000000011d1d7812 */ /* 0x000fe200078e3cff */
[----:B------:R-:W-:Y:S01]  /*4fa0*/  @!UP1 UIADD3 UR16, UPT, UPT, UR7, 0x6200, URZ ;  /* 0x0000620007109890 */ /* 0x000fe2000fffe0ff */
[----:B------:R-:W-:Y:S01]  /*4fb0*/  @!P4 R2UR UR8, R0 ;  /* 0x000000000008c2ca */ /* 0x000fe200000e0000 */
[----:B------:R-:W-:Y:S01]  /*4fc0*/  UMOV UR15, 0x10000000 ;  /* 0x10000000000f7882 */ /* 0x000fe20000000000 */
[----:B------:R-:W-:Y:S01]  /*4fd0*/  UMOV UR19, UR43 ;  /* 0x0000002b00137c82 */ /* 0x000fe20008000000 */
[----:B------:R-:W-:Y:S01]  /*4fe0*/  UMOV UR20, UR36 ;  /* 0x0000002400147c82 */ /* 0x000fe20008000000 */
[----:B------:R-:W-:Y:S01]  /*4ff0*/  @!UP1 UIADD3 UR10, UPT, UPT, UR42, 0xe0, URZ ;  /* 0x000000e02a0a9890 */ /* 0x000fe2000fffe0ff */
[----:B------:R-:W-:Y:S01]  /*5000*/  SEL R0, RZ, 0x1, P0 ;  /* 0x00000001ff007807 */ /* 0x000fe20000000000 */
[----:B------:R-:W-:Y:S01]  /*5010*/  IMAD.U32 R8, RZ, RZ, UR9 ;  /* 0x00000009ff087e24 */ /* 0x000fe2000f8e00ff */
[----:B------:R-:W-:Y:S01]  /*5020*/  UMOV UR11, UR43 ;  /* 0x0000002b000b7c82 */ /* 0x000fe20008000000 */
[----:B------:R-:W-:Y:S01]  /*5030*/  UMOV UR12, UR36 ;  /* 0x00000024000c7c82 */ /* 0x000fe20008000000 */
[----:B------:R-:W-:Y:S01]  /*5040*/  UMOV UR9, UR17 ;  /* 0x0000001100097c82 */ /* 0x000fe20008000000 */
[----:B------:R-:W-:Y:S01]  /*5050*/  @P3 R2UR UR36, R26 ;  /* 0x000000001a2432ca */ /* 0x000fe200000e0000 */
[----:B------:R-:W-:Y:S01]  /*5060*/  IMAD.IADD R15, R10, 0x1, R90 ;  /* 0x000000010a0f7824 */ /* 0x000fe200078e025a */
[----:B------:R-:W-:Y:S01]  /*5070*/  @!P4 R2UR UR22, R8 ;  /* 0x000000000816c2ca */ /* 0x000fe200000e0000 */
[----:B------:R-:W-:Y:S01]  /*5080*/  IMAD.U32 R9, RZ, RZ, UR8 ;  /* 0x00000008ff097e24 */ /* 0x000fe2000f8e00ff */
[----:B------:R-:W-:Y:S01]  /*5090*/  @!UP1 UIADD3 UR8, UPT, UPT, UR7, 0x7200, URZ ;  /* 0x0000720007089890 */ /* 0x000fe2000fffe0ff */
[----:B------:R-:W-:Y:S01]  /*50a0*/  LOP3.LUT R27, R27, R0, RZ, 0x3c, !PT ;  /* 0x000000001b1b7212 */ /* 0x000fe200078e3cff */
[----:B------:R-:W-:Y:S01]  /*50b0*/  VOTEU.ALL UP1, P4 ;  /* 0x0000000000ff7886 */ /* 0x000fe20002020000 */
[----:B------:R-:W-:Y:S01]  /*50c0*/  IMAD.IADD R14, R11, 0x1, R91 ;  /* 0x000000010b0e7824 */ /* 0x000fe200078e025b */
[----:B------:R-:W-:Y:S02]  /*50d0*/  @!P4 R2UR UR23, R9 ;  /* 0x000000000917c2ca */ /* 0x000fe400000e0000 */
[----:B------:R-:W-:Y:S11]  /*50e0*/  SEL R28, R28, RZ, P0 ;  /* 0x000000ff1c1c7207 */ /* 0x000ff60000000000 */
[----:B------:R2:W-:Y:S01]  /*50f0*/  @!UP2 UTMALDG.3D [UR16], [UR22], desc[UR14] ;  /* 0x00000e101600a5b4 */ /* 0x0005e20008011000 */
[----:B------:R2:W-:Y:S01]  /*5100*/  @!UP1 UTMALDG.3D [UR8], [UR22], desc[UR14] ;  /* 0x00000e08160095b4 */ /* 0x0005e20008011000 */
[----:B------:R2:W-:Y:S01]  /*5110*/  @!P4 SYNCS.ARRIVE.TRANS64.RED.A0TR RZ, [UR7+0x58], R25 ;  /* 0x00005819ffffc9a7 */ /* 0x0005e20008300407 */
[----:B------:R-:W-:Y:S01]  /*5120*/  UPLOP3.LUT UP1, UPT, UPT, UPT, UPT, 0x80, 0x8 ;  /* 0x000000000008789c */ /* 0x000fe20003f2f070 */
[----:B------:R-:W-:Y:S01]  /*5130*/  SYNCS.ARRIVE.TRANS64.RED.A1T0 RZ, [UR13], RZ ;  /* 0x000000ffffff79a7 */ /* 0x000fe2000810040d */
[----:B------:R-:W-:Y:S09]  /*5140*/  @P3 BRA `(.L_x_96) ;  /* 0xfffffff000343947 */ /* 0x000ff2000383ffff */
[----:B------:R-:W-:-:S04]  /*5150*/  SHF.L.U32 R2, R29, 0x1f, RZ ;  /* 0x0000001f1d027819 */ /* 0x000fc800000006ff */
[----:B------:R-:W1:Y:S02]  /*5160*/  SYNCS.PHASECHK.TRANS64.TRYWAIT P0, [UR7+0x60], R2 ;  /* 0x00006002ff0075a7 */ /* 0x000e640008001107 */
[----:B-1----:R-:W-:Y:S05]  /*5170*/  @!P0 BRA `(.L_x_97) ;  /* 0x0000004c00c48947 */ /* 0x002fea0003800000 */
.L_x_190:
[----:B------:R-:W4:Y:S02]  /*5180*/  SYNCS.PHASECHK.TRANS64.TRYWAIT P0, [UR7+0x68], R2 ;  /* 0x00006802ff0075a7 */ /* 0x000f240008001107 */
[----:B----4-:R-:W-:Y:S05]  /*5190*/  @!P0 BRA `(.L_x_98) ;  /* 0x0000004c00d48947 */ /* 0x010fea0003800000 */
.L_x_192:
[----:B------:R-:W4:Y:S02]  /*51a0*/  SYNCS.PHASECHK.TRANS64.TRYWAIT P0, [UR7+0x70], R2 ;  /* 0x00007002ff0075a7 */ /* 0x000f240008001107 */
[----:B----4-:R-:W-:Y:S05]  /*51b0*/  @!P0 BRA `(.L_x_99) ;  /* 0x0000004c00e48947 */ /* 0x010fea0003800000 */
.L_x_194:
[----:B-1----:R-:W-:-:S07]  /*51c0*/  MOV R0, UR7 ;  /* 0x0000000700007c02 */ /* 0x002fce0008000f00 */
.L_x_100:
[----:B-1----:R-:W-:-:S04]  /*51d0*/  SHF.L.U32 R2, R29, 0x1f, RZ ;  /* 0x0000001f1d027819 */ /* 0x002fc800000006ff */
[----:B------:R1:W4:Y:S03]  /*51e0*/  SYNCS.PHASECHK.TRANS64.TRYWAIT P0, [R0+URZ+0x78], R2 ;  /* 0x00007802000075a7 */ /* 0x00032600080011ff */
[----:B----4-:R-:W-:Y:S05]  /*51f0*/  @!P0 NANOSLEEP.SYNCS 0x989680 ;  /* 0x009896800000895d */ /* 0x010fea0003900000 */
[----:B------:R-:W4:Y:S02]  /*5200*/  @!P0 SYNCS.PHASECHK.TRANS64 P0, [R0+URZ+0x78], R2 ;  /* 0x00007802000085a7 */ /* 0x000f2400080010ff */
[----:B--2-4-:R-:W-:Y:S05]  /*5210*/  @P0 EXIT ;  /* 0x000000000000094d */ /* 0x014fea0003800000 */
[----:B------:R-:W-:Y:S05]  /*5220*/  BRA `(.L_x_100) ;  /* 0xfffffffc00e87947 */ /* 0x000fea000383ffff */
.L_x_85:
[----:B------:R-:W-:-:S06]  /*5230*/  UISETP.GE.AND UP1, UPT, UR10, 0x4, UPT ;  /* 0x000000040a00788c */ /* 0x000fcc000bf26270 */
[----:B------:R-:W-:-:S13]  /*5240*/  PLOP3.LUT P0, PT, PT, PT, UP1, 0x80, 0x8 ;  /* 0x000000000008781c */ /* 0x000fda0003f0f018 */
[----:B------:R-:W-:Y:S05]  /*5250*/  @!P0 EXIT ;  /* 0x000000000000894d */ /* 0x000fea0003800000 */
[----:B------:R-:W-:Y:S01]  /*5260*/  BAR.SYNC.DEFER_BLOCKING 0x6, 0xa0 ;  /* 0x0182800000007b1d */ /* 0x000fe20000010000 */
[C---:B------:R-:W-:Y:S01]  /*5270*/  IMAD.SHL.U32 R4, R105.reuse, 0x20, RZ ;  /* 0x0000002069047824 */ /* 0x040fe200078e00ff */
[C---:B------:R-:W-:Y:S01]  /*5280*/  SHF.L.U32 R3, R96.reuse, 0x15, RZ ;  /* 0x0000001560037819 */ /* 0x040fe200000006ff */
[----:B------:R-:W-:Y:S01]  /*5290*/  IMAD.SHL.U32 R5, R96, 0x400, RZ ;  /* 0x0000040060057824 */ /* 0x000fe200078e00ff */
[C---:B------:R-:W-:Y:S01]  /*52a0*/  LOP3.LUT R106, R105.reuse, 0x60, RZ, 0xc0, !PT ;  /* 0x00000060696a7812 */ /* 0x040fe200078ec0ff */
[C---:B------:R-:W-:Y:S01]  /*52b0*/  IMAD.SHL.U32 R2, R105.reuse, 0x4, RZ ;  /* 0x0000000469027824 */ /* 0x040fe200078e00ff */
[----:B------:R-:W-:Y:S02]  /*52c0*/  UMOV UR48, 0x400 ;  /* 0x0000040000307882 */ /* 0x000fe40000000000 */
[----:B------:R-:W1:Y:S01]  /*52d0*/  LDC R95, c[0x0][0x370] ;  /* 0x0000dc00ff5f7b82 */ /* 0x000e620000000800 */
[----:B------:R-:W-:Y:S01]  /*52e0*/  ULEA UR48, UR37, UR48, 0x18 ;  /* 0x0000003025307291 */ /* 0x000fe2000f8ec0ff */
[C---:B------:R-:W-:Y:S01]  /*52f0*/  LOP3.LUT R104, R4.reuse, 0xb20, RZ, 0xc0, !PT ;  /* 0x00000b2004687812 */ /* 0x040fe200078ec0ff */
[----:B------:R-:W-:Y:S01]  /*5300*/  IMAD.U32 R46, R105, 0x10000, RZ ;  /* 0x00010000692e7824 */ /* 0x000fe200078e00ff */
[----:B------:R-:W-:Y:S01]  /*5310*/  LOP3.LUT R4, R4, 0xc0, RZ, 0xc0, !PT ;  /* 0x000000c004047812 */ /* 0x000fe200078ec0ff */
[----:B------:R-:W-:Y:S01]  /*5320*/  UIADD3 UR4, UPT, UPT, UR48, 0x200, URZ ;  /* 0x0000020030047890 */ /* 0x000fe2000fffe0ff */
[----:B------:R-:W-:Y:S01]  /*5330*/  LOP3.LUT R104, R104, 0x400, R5, 0xf8, !PT ;  /* 0x0000040068687812 */ /* 0x000fe200078ef805 */
[----:B------:R-:W-:Y:S01]  /*5340*/  HFMA2 R45, -RZ, RZ, 0, 0 ;  /* 0x00000000ff2d7431 */ /* 0x000fe200000001ff */
[----:B------:R-:W2:Y:S01]  /*5350*/  LDC R42, c[0x0][0xb0c] ;  /* 0x0002c300ff2a7b82 */ /* 0x000ea20000000800 */
[----:B------:R-:W-:Y:S01]  /*5360*/  LOP3.LUT R2, R4, 0x18, R2, 0xf8, !PT ;  /* 0x0000001804027812 */ /* 0x000fe200078ef802 */
[----:B------:R-:W-:Y:S01]  /*5370*/  IMAD.MOV.U32 R101, RZ, RZ, 0x1 ;  /* 0x00000001ff657424 */ /* 0x000fe200078e00ff */
[----:B------:R-:W-:Y:S01]  /*5380*/  LOP3.LUT R3, R3, 0x200000, RZ, 0xc0, !PT ;  /* 0x0020000003037812 */ /* 0x000fe200078ec0ff */
[----:B------:R-:W-:Y:S01]  /*5390*/  IMAD.MOV.U32 R100, RZ, RZ, RZ ;  /* 0x000000ffff647224 */ /* 0x000fe200078e00ff */
[----:B------:R-:W-:Y:S01]  /*53a0*/  LOP3.LUT R104, R104, R2, RZ, 0xfc, !PT ;  /* 0x0000000268687212 */ /* 0x000fe200078efcff */
[----:B------:R-:W-:Y:S01]  /*53b0*/  IMAD.MOV.U32 R109, RZ, RZ, RZ ;  /* 0x000000ffff6d7224 */ /* 0x000fe200078e00ff */
[----:B------:R-:W-:Y:S01]  /*53c0*/  MOV R97, UR4 ;  /* 0x0000000400617c02 */ /* 0x000fe20008000f00 */
[----:B------:R-:W3:Y:S01]  /*53d0*/  LDC R93, c[0x0][0xb20] ;  /* 0x0002c800ff5d7b82 */ /* 0x000ee20000000800 */
[----:B------:R-:W4:Y:S01]  /*53e0*/  LDS R0, [UR48+0x140] ;  /* 0x00014030ff007984 */ /* 0x000f220008000800 */
[----:B------:R-:W-:Y:S01]  /*53f0*/  LOP3.LUT R103, R105, 0x2, RZ, 0xc0, !PT ;  /* 0x0000000269677812 */ /* 0x000fe200078ec0ff */
[----:B------:R-:W1:Y:S01]  /*5400*/  LDCU.64 UR52, c[0x0][0x348] ;  /* 0x00006900ff3477ac */ /* 0x000e620008000a00 */
[----:B------:R-:W-:Y:S01]  /*5410*/  LOP3.LUT R46, R3, 0x400000, R46, 0xf8, !PT ;  /* 0x00400000032e7812 */ /* 0x000fe200078ef82e */
[----:B------:R-:W-:Y:S01]  /*5420*/  IMAD R104, R104, 0x2, R97 ;  /* 0x0000000268687824 */ /* 0x000fe200078e0261 */
[----:B------:R-:W-:Y:S01]  /*5430*/  LOP3.LUT R105, R105, 0x4, RZ, 0xc0, !PT ;  /* 0x0000000469697812 */ /* 0x000fe200078ec0ff */
[----:B------:R-:W1:Y:S01]  /*5440*/  LDCU.64 UR38, c[0x0][0x888] ;  /* 0x00011100ff2677ac */ /* 0x000e620008000a00 */
[----:B------:R-:W1:Y:S01]  /*5450*/  LDC R41, c[0x0][0xb30] ;  /* 0x0002cc00ff297b82 */ /* 0x000e620000000800 */
[----:B------:R-:W-:Y:S01]  /*5460*/  MOV R99, RZ ;  /* 0x000000ff00637202 */ /* 0x000fe20000000f00 */
[--C-:B------:R-:W-:Y:S01]  /*5470*/  IMAD R103, R103, -0x10, R104.reuse ;  /* 0xfffffff067677824 */ /* 0x100fe200078e0268 */
[----:B------:R-:W1:Y:S01]  /*5480*/  LDCU.64 UR44, c[0x0][0x890] ;  /* 0x00011200ff2c77ac */ /* 0x000e620008000a00 */
[----:B------:R-:W-:Y:S01]  /*5490*/  IMAD R102, R105, -0x10, R104 ;  /* 0xfffffff069667824 */ /* 0x000fe200078e0268 */
[----:B------:R-:W-:-:S03]  /*54a0*/  UMOV UR49, URZ ;  /* 0x000000ff00317c82 */ /* 0x000fc60008000000 */
[----:B------:R-:W1:Y:S01]  /*54b0*/  LDC.64 R88, c[0x0][0xb10] ;  /* 0x0002c400ff587b82 */ /* 0x000e620000000a00 */
[----:B------:R-:W-:-:S07]  /*54c0*/  UMOV UR51, URZ ;  /* 0x000000ff00337c82 */ /* 0x000fce0008000000 */
[----:B------:R-:W1:Y:S08]  /*54d0*/  LDC.64 R38, c[0x0][0xb18] ;  /* 0x0002c600ff267b82 */ /* 0x000e700000000a00 */
[----:B------:R-:W1:Y:S08]  /*54e0*/  LDC.64 R36, c[0x0][0xb28] ;  /* 0x0002ca00ff247b82 */ /* 0x000e700000000a00 */
[----:B------:R-:W1:Y:S01]  /*54f0*/  LDC.64 R86, c[0x0][0x8b0] ;  /* 0x00022c00ff567b82 */ /* 0x000e620000000a00 */
[----:B----4-:R-:W-:-:S07]  /*5500*/  IMAD.IADD R46, R0, 0x1, R46 ;  /* 0x00000001002e7824 */ /* 0x010fce00078e022e */
[----:B------:R-:W4:Y:S08]  /*5510*/  LDC.64 R84, c[0x0][0x8a8] ;  /* 0x00022a00ff547b82 */ /* 0x000f300000000a00 */
[----:B--23--:R-:W1:Y:S02]  /*5520*/  LDC R94, c[0x0][0x374] ;  /* 0x0000dd00ff5e7b82 */ /* 0x00ce640000000800 */
.L_x_144:
[----:B------:R-:W-:Y:S02]  /*5530*/  LEA R0, R109, UR48, 0x3 ;  /* 0x000000306d007c11 */ /* 0x000fe4000f8e18ff */
[----:B------:R-:W-:Y:S02]  /*5540*/  SHF.L.U32 R2, R99, 0x1f, RZ ;  /* 0x0000001f63027819 */ /* 0x000fe400000006ff */
[----:B-1----:R-:W-:Y:S02]  /*5550*/  LEA R16, R109, UR48, 0x4 ;  /* 0x000000306d107c11 */ /* 0x002fe4000f8e20ff */
[----:B------:R-:W2:Y:S02]  /*5560*/  SYNCS.PHASECHK.TRANS64.TRYWAIT P0, [R0+URZ+0x90], R2 ;  /* 0x00009002000075a7 */ /* 0x000ea400080011ff */
[----:B--23--:R-:W-:Y:S05]  /*5570*/  @!P0 BRA `(.L_x_101) ;  /* 0x0000004c000c8947 */ /* 0x00cfea0003800000 */
.L_x_195:
[----:B------:R-:W3:Y:S01]  /*5580*/  LDC.64 R10, c[0x0][0xb10] ;  /* 0x0002c400ff0a7b82 */ /* 0x000ee20000000a00 */
[----:B------:R-:W4:Y:S01]  /*5590*/  LDS.128 R16, [R16+0x120] ;  /* 0x0001200010107984 */ /* 0x000f220000000c00 */
[----:B-1----:R-:W-:Y:S01]  /*55a0*/  ISETP.NE.AND P1, PT, R41, 0x1, PT ;  /* 0x000000012900780c */ /* 0x002fe20003f25270 */
[----:B--2---:R-:W-:Y:S01]  /*55b0*/  VIADD R0, R0, 0xa0 ;  /* 0x000000a000007836 */ /* 0x004fe20000000000 */
[----:B------:R-:W-:Y:S04]  /*55c0*/  ISETP.GE.AND P0, PT, R40, 0x1, PT ;  /* 0x000000012800780c */ /* 0x000fe80003f06270 */
[----:B------:R-:W1:Y:S01]  /*55d0*/  LDC.64 R8, c[0x0][0xb18] ;  /* 0x0002c600ff087b82 */ /* 0x000e620000000a00 */
[----:B------:R-:W-:Y:S01]  /*55e0*/  PRMT R0, RZ, 0x654, R0 ;  /* 0x00000654ff007816 */ /* 0x000fe20000000000 */
[----:B------:R-:W-:Y:S01]  /*55f0*/  @!PT LDS RZ, [RZ] ;  /* 0x00000000fffff984 */ /* 0x000fe20000000800 */
[----:B------:R-:W-:Y:S01]  /*5600*/  @!PT LDS RZ, [RZ] ;  /* 0x00000000fffff984 */ /* 0x000fe20000000800 */
[----:B------:R-:W-:Y:S01]  /*5610*/  @!PT LDS RZ, [RZ] ;  /* 0x00000000fffff984 */ /* 0x000fe20000000800 */
[----:B------:R-:W-:Y:S01]  /*5620*/  @!PT LDS RZ, [RZ] ;  /* 0x00000000fffff984 */ /* 0x000fe20000000800 */
[----:B------:R2:W-:Y:S06]  /*5630*/  MEMBAR.ALL.CTA ;  /* 0x0000000000007992 */ /* 0x0005ec0000008000 */
[----:B--2---:R-:W2:Y:S01]  /*5640*/  FENCE.VIEW.ASYNC.S ;  /* 0x00000000000073c6 */ /* 0x004ea20000000000 */
[----:B------:R-:W1:Y:S08]  /*5650*/  @!P1 LDC R12, c[0x0][0xb20] ;  /* 0x0002c800ff0c9b82 */ /* 0x000e700000000800 */
[----:B------:R-:W1:Y:S01]  /*5660*/  @!P1 LDC R7, c[0x0][0xb0c] ;  /* 0x0002c300ff079b82 */ /* 0x000e620000000800 */
[----:B--2---:R2:W-:Y:S01]  /*5670*/  SYNCS.ARRIVE.TRANS64.RED.A1T0 RZ, [R0+URZ], RZ ;  /* 0x000000ff00ff79a7 */ /* 0x0045e200081004ff */
[----:B----4-:R-:W-:Y:S04]  /*5680*/  LOP3.LUT P4, RZ, R18, 0x1, RZ, 0xc0, !PT ;  /* 0x0000000112ff7812 */ /* 0x010fe8000788c0ff */
[----:B------:R-:W-:Y:S09]  /*5690*/  P2R R107, PR, RZ, 0x10 ;  /* 0x00000010ff6b7803 */ /* 0x000ff20000000000 */
[----:B------:R-:W-:Y:S02]  /*56a0*/  @P4 MOV R44, R16 ;  /* 0x00000010002c4202 */ /* 0x000fe40000000f00 */
[----:B------:R-:W-:Y:S01]  /*56b0*/  @P4 LOP3.LUT R43, R17, 0xffff, RZ, 0xc0, !PT ;  /* 0x0000ffff112b4812 */ /* 0x000fe200078ec0ff */
[----:B--23--:R-:W-:Y:S06]  /*56c0*/  @!P0 BRA `(.L_x_102) ;  /* 0x0000000000a48947 */ /* 0x00cfec0003800000 */
[----:B------:R-:W-:Y:S01]  /*56d0*/  IMAD.HI.U32 R0, R94, R39, RZ ;  /* 0x000000275e007227 */ /* 0x000fe200078e00ff */
[----:B------:R-:W-:Y:S02]  /*56e0*/  ISETP.NE.AND P0, PT, R38, 0x1, PT ;  /* 0x000000012600780c */ /* 0x000fe40003f05270 */
[----:B------:R-:W-:Y:S01]  /*56f0*/  ISETP.NE.AND P2, PT, R40, 0x1, PT ;  /* 0x000000012800780c */ /* 0x000fe20003f45270 */
[----:B------:R-:W-:Y:S01]  /*5700*/  IMAD.HI.U32 R4, R95, R88, RZ ;  /* 0x000000585f047227 */ /* 0x000fe200078e00ff */
[----:B------:R-:W-:Y:S02]  /*5710*/  SHF.R.U32.HI R0, RZ, R93, R0 ;  /* 0x0000005dff007219 */ /* 0x000fe40000011600 */
[----:B------:R-:W-:Y:S01]  /*5720*/  ISETP.NE.AND P3, PT, R42, 0x1, PT ;  /* 0x000000012a00780c */ /* 0x000fe20003f65270 */
[----:B------:R-:W-:Y:S01]  /*5730*/  IMAD.HI.U32 R6, R43, R39, RZ ;  /* 0x000000272b067227 */ /* 0x000fe200078e00ff */
[-C--:B------:R-:W-:Y:S02]  /*5740*/  SHF.R.U32.HI R4, RZ, R89.reuse, R4 ;  /* 0x00000059ff047219 */ /* 0x080fe40000011604 */
[----:B------:R-:W-:Y:S01]  /*5750*/  SEL R0, R94, R0, !P0 ;  /* 0x000000005e007207 */ /* 0x000fe20004000000 */
[----:B------:R-:W-:Y:S01]  /*5760*/  IMAD.HI.U32 R5, R44, R88, RZ ;  /* 0x000000582c057227 */ /* 0x000fe200078e00ff */
[----:B------:R-:W-:Y:S03]  /*5770*/  SEL R4, R95, R4, !P3 ;  /* 0x000000045f047207 */ /* 0x000fe60005800000 */
[-C--:B------:R-:W-:Y:S01]  /*5780*/  IMAD.HI.U32 R3, R0, R36.reuse, RZ ;  /* 0x0000002400037227 */ /* 0x080fe200078e00ff */
[----:B------:R-:W-:Y:S03]  /*5790*/  SHF.R.U32.HI R5, RZ, R89, R5 ;  /* 0x00000059ff057219 */ /* 0x000fe60000011605 */
[----:B------:R-:W-:Y:S01]  /*57a0*/  IMAD.HI.U32 R2, R4, R36, RZ ;  /* 0x0000002404027227 */ /* 0x000fe200078e00ff */
[----:B------:R-:W-:Y:S02]  /*57b0*/  @P2 SHF.R.U32.HI R0, RZ, R37, R3 ;  /* 0x00000025ff002219 */ /* 0x000fe40000011603 */
[----:B------:R-:W-:Y:S02]  /*57c0*/  SHF.R.U32.HI R3, RZ, R93, R6 ;  /* 0x0000005dff037219 */ /* 0x000fe40000011606 */
[----:B------:R-:W-:Y:S01]  /*57d0*/  @P2 SHF.R.U32.HI R4, RZ, R37, R2 ;  /* 0x00000025ff042219 */ /* 0x000fe20000011602 */
[----:B------:R-:W-:Y:S01]  /*57e0*/  IMAD R0, R40, R0, RZ ;  /* 0x0000000028007224 */ /* 0x000fe200078e02ff */
[----:B------:R-:W-:Y:S02]  /*57f0*/  SEL R3, R43, R3, !P0 ;  /* 0x000000032b037207 */ /* 0x000fe40004000000 */
[----:B------:R-:W-:Y:S01]  /*5800*/  SEL R2, R44, R5, !P3 ;  /* 0x000000052c027207 */ /* 0x000fe20005800000 */
[----:B------:R-:W-:Y:S01]  /*5810*/  IMAD R5, R40, R4, RZ ;  /* 0x0000000428057224 */ /* 0x000fe200078e02ff */
[C---:B------:R-:W-:Y:S01]  /*5820*/  ISETP.GE.AND P0, PT, R3.reuse, R0, PT ;  /* 0x000000000300720c */ /* 0x040fe20003f06270 */
[C---:B------:R-:W-:Y:S03]  /*5830*/  IMAD.HI.U32 R0, R3.reuse, R36, RZ ;  /* 0x0000002403007227 */ /* 0x040fe600078e00ff */
[C---:B------:R-:W-:Y:S02]  /*5840*/  ISETP.GE.OR P0, PT, R2.reuse, R5, P0 ;  /* 0x000000050200720c */ /* 0x040fe40000706670 */
[----:B------:R-:W-:Y:S04]  /*5850*/  SHF.R.U32.HI R0, RZ, R37, R0 ;  /* 0x00000025ff007219 */ /* 0x000fe80000011600 */
[C---:B------:R-:W-:Y:S05]  /*5860*/  SEL R6, R3.reuse, R0, !P2 ;  /* 0x0000000003067207 */ /* 0x040fea0005000000 */
        /* <DEDUP_REMOVED lines=14> */
[----:B------:R-:W-:Y:S07]  /*5950*/  IMAD R43, R3, R38, R43 ;  /* 0x00000026032b7224 */ /* 0x000fee00078e022b */
.L_x_102:
[----:B-1----:R-:W-:Y:S01]  /*5960*/  @!P1 ISETP.NE.AND P0, PT, R8, 0x1, PT ;  /* 0x000000010800980c */ /* 0x002fe20003f05270 */
[----:B------:R-:W-:Y:S01]  /*5970*/  @!P1 IMAD.HI.U32 R2, R43, R9, RZ ;  /* 0x000000092b029227 */ /* 0x000fe200078e00ff */
[----:B------:R-:W-:Y:S01]  /*5980*/  R2UR UR42, R14 ;  /* 0x000000000e2a72ca */ /* 0x000fe200000e0000 */
[----:B------:R-:W-:Y:S01]  /*5990*/  BSSY.RECONVERGENT B6, `(.L_x_103) ;  /* 0x0000031000067945 */ /* 0x000fe20003800200 */
[----:B------:R-:W-:Y:S01]  /*59a0*/  R2UR UR41, R15 ;  /* 0x000000000f2972ca */ /* 0x000fe200000e0000 */
[C---:B------:R-:W-:Y:S01]  /*59b0*/  @!P1 IMAD.HI.U32 R0, R44.reuse, R10, RZ ;  /* 0x0000000a2c009227 */ /* 0x040fe200078e00ff */
[----:B------:R-:W-:Y:S02]  /*59c0*/  @!P1 SHF.R.U32.HI R2, RZ, R12, R2 ;  /* 0x0000000cff029219 */ /* 0x000fe40000011602 */
[----:B------:R-:W-:Y:S01]  /*59d0*/  @!P1 ISETP.NE.AND P2, PT, R7, 0x1, PT ;  /* 0x000000010700980c */ /* 0x000fe20003f45270 */
[----:B------:R-:W-:Y:S01]  /*59e0*/  VIADD R109, R109, 0x1 ;  /* 0x000000016d6d7836 */ /* 0x000fe20000000000 */
[----:B------:R-:W-:Y:S02]  /*59f0*/  @!P1 SEL R2, R43, R2, !P0 ;  /* 0x000000022b029207 */ /* 0x000fe40004000000 */
[----:B------:R-:W-:Y:S02]  /*5a00*/  @!P1 SHF.R.U32.HI R0, RZ, R11, R0 ;  /* 0x0000000bff009219 */ /* 0x000fe40000011600 */
[----:B------:R-:W-:Y:S01]  /*5a10*/  LOP3.LUT P0, RZ, R97, 0x1b0, RZ, 0xc0, !PT ;  /* 0x000001b061ff7812 */ /* 0x000fe2000780c0ff */
[----:B------:R-:W-:Y:S01]  /*5a20*/  USHF.L.U32 UR42, UR42, 0x6, URZ ;  /* 0x000000062a2a7899 */ /* 0x000fe200080006ff */
[----:B------:R-:W-:Y:S01]  /*5a30*/  @!P1 SEL R3, R44, R0, !P2 ;  /* 0x000000002c039207 */ /* 0x000fe20005000000 */
[----:B------:R-:W-:Y:S01]  /*5a40*/  USHF.L.U32 UR41, UR41, 0x8, URZ ;  /* 0x0000000829297899 */ /* 0x000fe200080006ff */
[----:B------:R-:W-:Y:S03]  /*5a50*/  @P4 SHF.R.U32.HI R98, RZ, 0x10, R17 ;  /* 0x00000010ff624819 */ /* 0x000fe60000011611 */
[----:B------:R-:W-:Y:S02]  /*5a60*/  @!P1 IMAD.IADD R0, R2, 0x1, -R3 ;  /* 0x0000000102009824 */ /* 0x000fe400078e0a03 */
[----:B------:R-:W-:Y:S02]  /*5a70*/  @!P1 IMAD.IADD R2, R3, 0x1, -R2 ;  /* 0x0000000103029824 */ /* 0x000fe400078e0a02 */
[----:B------:R-:W-:Y:S02]  /*5a80*/  @!P1 IMAD R44, R0, R7, R44 ;  /* 0x00000007002c9224 */ /* 0x000fe400078e022c */
[----:B------:R-:W-:Y:S01]  /*5a90*/  @!P1 IMAD R43, R2, R8, R43 ;  /* 0x00000008022b9224 */ /* 0x000fe200078e022b */
[----:B------:R-:W-:Y:S06]  /*5aa0*/  @!P0 BRA `(.L_x_104) ;  /* 0x00000000007c8947 */ /* 0x000fec0003800000 */
[----:B------:R-:W1:Y:S01]  /*5ab0*/  LDCU.64 UR8, c[0x4][0x80] ;  /* 0x01001000ff0877ac */ /* 0x000e620008000a00 */
[----:B------:R-:W-:Y:S01]  /*5ac0*/  MOV R2, 0x0 ;  /* 0x0000000000027802 */ /* 0x000fe20000000f00 */
[----:B------:R-:W-:Y:S02]  /*5ad0*/  HFMA2 R12, -RZ, RZ, 0, 5.9604644775390625e-08 ;  /* 0x00000001ff0c7431 */ /* 0x000fe400000001ff */
[----:B------:R-:W-:Y:S01]  /*5ae0*/  IMAD.MOV.U32 R8, RZ, RZ, 0x70 ;  /* 0x00000070ff087424 */ /* 0x000fe200078e00ff */
[----:B------:R2:W3:Y:S01]  /*5af0*/  LDC.64 R14, c[0x4][R2] ;  /* 0x01000000020e7b82 */ /* 0x0004e20000000a00 */
[----:B------:R-:W4:Y:S01]  /*5b00*/  LDCU.64 UR6, c[0x4][0x88] ;  /* 0x01001100ff0677ac */ /* 0x000f220008000a00 */
[----:B------:R-:W-:Y:S01]  /*5b10*/  IMAD.MOV.U32 R13, RZ, RZ, RZ ;  /* 0x000000ffff0d7224 */ /* 0x000fe200078e00ff */
[----:B------:R-:W2:Y:S01]  /*5b20*/  LDCU.64 UR4, c[0x4][0x8] ;  /* 0x01000100ff0477ac */ /* 0x000ea20008000a00 */
[----:B-1----:R-:W-:Y:S01]  /*5b30*/  MOV R5, UR9 ;  /* 0x0000000900057c02 */ /* 0x002fe20008000f00 */
[----:B------:R-:W-:Y:S01]  /*5b40*/  IMAD.U32 R4, RZ, RZ, UR8 ;  /* 0x00000008ff047e24 */ /* 0x000fe2000f8e00ff */
[----:B----4-:R-:W-:Y:S01]  /*5b50*/  MOV R7, UR7 ;  /* 0x0000000700077c02 */ /* 0x010fe20008000f00 */
[----:B------:R-:W-:Y:S01]  /*5b60*/  IMAD.U32 R6, RZ, RZ, UR6 ;  /* 0x00000006ff067e24 */ /* 0x000fe2000f8e00ff */
[----:B--2---:R-:W-:Y:S01]  /*5b70*/  MOV R11, UR5 ;  /* 0x00000005000b7c02 */ /* 0x004fe20008000f00 */
[----:B------:R-:W-:Y:S02]  /*5b80*/  IMAD.U32 R10, RZ, RZ, UR4 ;  /* 0x00000004ff0a7e24 */ /* 0x000fe4000f8e00ff */
[----:B------:R-:W-:Y:S07]  /*5b90*/  LEPC R20, `(.L_x_105) ;  /* 0x000000001014794e */ /* 0x000fee0000000000 */
[----:B---3-5:R-:W-:Y:S05]  /*5ba0*/  CALL.ABS.NOINC R14 ;  /* 0x000000000e007343 */ /* 0x028fea0003c00000 */
.L_x_105:
[----:B------:R-:W1:Y:S01]  /*5bb0*/  LDCU.64 UR8, c[0x4][0x80] ;  /* 0x01001000ff0877ac */ /* 0x000e620008000a00 */
[----:B------:R-:W2:Y:S01]  /*5bc0*/  LDC.64 R2, c[0x4][R2] ;  /* 0x0100000002027b82 */ /* 0x000ea20000000a00 */
[----:B------:R-:W-:Y:S02]  /*5bd0*/  HFMA2 R12, -RZ, RZ, 0, 5.9604644775390625e-08 ;  /* 0x00000001ff0c7431 */ /* 0x000fe400000001ff */
[----:B------:R-:W-:Y:S02]  /*5be0*/  IMAD.MOV.U32 R8, RZ, RZ, 0x70 ;  /* 0x00000070ff087424 */ /* 0x000fe400078e00ff */
[----:B------:R-:W-:Y:S01]  /*5bf0*/  IMAD.MOV.U32 R13, RZ, RZ, RZ ;  /* 0x000000ffff0d7224 */ /* 0x000fe200078e00ff */
[----:B------:R-:W3:Y:S01]  /*5c00*/  LDCU.64 UR6, c[0x4][0x88] ;  /* 0x01001100ff0677ac */ /* 0x000ee20008000a00 */
[----:B------:R-:W4:Y:S01]  /*5c10*/  LDCU.64 UR4, c[0x4][0x8] ;  /* 0x01000100ff0477ac */ /* 0x000f220008000a00 */
[----:B-1----:R-:W-:Y:S02]  /*5c20*/  MOV R4, UR8 ;  /* 0x0000000800047c02 */ /* 0x002fe40008000f00 */
[----:B------:R-:W-:Y:S02]  /*5c30*/  MOV R5, UR9 ;  /* 0x0000000900057c02 */ /* 0x000fe40008000f00 */
[----:B---3--:R-:W-:Y:S01]  /*5c40*/  MOV R7, UR7 ;  /* 0x0000000700077c02 */ /* 0x008fe20008000f00 */
[----:B------:R-:W-:Y:S01]  /*5c50*/  IMAD.U32 R6, RZ, RZ, UR6 ;  /* 0x00000006ff067e24 */ /* 0x000fe2000f8e00ff */
[----:B----4-:R-:W-:Y:S01]  /*5c60*/  MOV R11, UR5 ;  /* 0x00000005000b7c02 */ /* 0x010fe20008000f00 */
[----:B------:R-:W-:Y:S02]  /*5c70*/  IMAD.U32 R10, RZ, RZ, UR4 ;  /* 0x00000004ff0a7e24 */ /* 0x000fe4000f8e00ff */
[----:B------:R-:W-:Y:S07]  /*5c80*/  LEPC R20, `(.L_x_104) ;  /* 0x000000001014794e */ /* 0x000fee0000000000 */
[----:B--2---:R-:W-:Y:S05]  /*5c90*/  CALL.ABS.NOINC R2 ;  /* 0x0000000002007343 */ /* 0x004fea0003c00000 */
.L_x_104:
[----:B------:R-:W-:Y:S05]  /*5ca0*/  BSYNC.RECONVERGENT B6 ;  /* 0x0000000000067941 */ /* 0x000fea0003800200 */
.L_x_103:
[----:B------:R-:W-:Y:S01]  /*5cb0*/  ISETP.NE.U32.AND P4, PT, R86, RZ, PT ;  /* 0x000000ff5600720c */ /* 0x000fe20003f85070 */
[----:B------:R-:W-:Y:S01]  /*5cc0*/  UISETP.NE.AND UP2, UPT, UR50, URZ, UPT ;  /* 0x000000ff3200728c */ /* 0x000fe2000bf45270 */
[----:B------:R-:W-:Y:S01]  /*5cd0*/  ISETP.NE.U32.AND P2, PT, RZ, UR38, PT ;  /* 0x00000026ff007c0c */ /* 0x000fe2000bf45070 */
[----:B------:R-:W-:Y:S01]  /*5ce0*/  UISETP.NE.U32.AND UP1, UPT, UR44, URZ, UPT ;  /* 0x000000ff2c00728c */ /* 0x000fe2000bf25070 */
[----:B------:R-:W-:Y:S01]  /*5cf0*/  ISETP.NE.AND.EX P4, PT, R87, RZ, PT, P4 ;  /* 0x000000ff5700720c */ /* 0x000fe20003f85340 */
[----:B------:R-:W-:Y:S01]  /*5d00*/  UPLOP3.LUT UP0, UPT, UPT, UPT, UPT, 0x40, 0x4 ;  /* 0x000000000004789c */ /* 0x000fe20003f0e870 */
[----:B------:R-:W-:Y:S01]  /*5d10*/  ISETP.NE.AND.EX P2, PT, RZ, UR39, PT, P2 ;  /* 0x00000027ff007c0c */ /* 0x000fe2000bf45320 */
[----:B------:R-:W-:Y:S01]  /*5d20*/  UISETP.NE.AND.EX UP1, UPT, UR45, URZ, UPT, UP1 ;  /* 0x000000ff2d00728c */ /* 0x000fe2000bf25310 */
[----:B------:R-:W-:Y:S04]  /*5d30*/  PLOP3.LUT P1, PT, PT, PT, UP2, 0x80, 0x8 ;  /* 0x000000000008781c */ /* 0x000fe80003f2f028 */
[----:B------:R-:W-:Y:S06]  /*5d40*/  @UP2 UPLOP3.LUT UP0, UPT, UPT, UPT, UP1, 0x80, 0x8 ;  /* 0x000000000008289c */ /* 0x000fec0003f0f010 */
[----:B------:R-:W-:Y:S01]  /*5d50*/  PLOP3.LUT P0, PT, PT, PT, UP0, 0x80, 0x8 ;  /* 0x000000000008781c */ /* 0x000fe20003f0f008 */
[----:B------:R-:W-:Y:S01]  /*5d60*/  @!UPT UIADD3 URZ, UPT, UPT, URZ, URZ, URZ ;  /* 0x000000fffffff290 */ /* 0x000fe2000fffe0ff */
[----:B------:R-:W-:Y:S11]  /*5d70*/  BRA.U !UP1, `(.L_x_106) ;  /* 0x0000000109387547 */ /* 0x000ff6000b800000 */
[----:B------:R-:W-:Y:S01]  /*5d80*/  UISETP.NE.U32.AND UP0, UPT, UR38, URZ, UPT ;  /* 0x000000ff2600728c */ /* 0x000fe2000bf05070 */
[----:B------:R-:W-:Y:S02]  /*5d90*/  HFMA2 R0, -RZ, RZ, 0, 5.9604644775390625e-08 ;  /* 0x00000001ff007431 */ /* 0x000fe400000001ff */
[----:B------:R-:W-:Y:S01]  /*5da0*/  IMAD.MOV.U32 R92, RZ, RZ, 0x1 ;  /* 0x00000001ff5c7424 */ /* 0x000fe200078e00ff */
[----:B------:R-:W-:Y:S06]  /*5db0*/  UISETP.NE.AND.EX UP0, UPT, UR39, URZ, UPT, UP0 ;  /* 0x000000ff2700728c */ /* 0x000fec000bf05300 */
[----:B------:R-:W-:Y:S05]  /*5dc0*/  PLOP3.LUT P3, PT, PT, PT, UP0, 0x80, 0x8 ;  /* 0x000000000008781c */ /* 0x000fea0003f6f008 */
[----:B------:R-:W1:Y:S01]  /*5dd0*/  @UP0 LDCU.64 UR6, c[0x0][0x888] ;  /* 0x00011100ff0607ac */ /* 0x000e620008000a00 */
[----:B------:R-:W-:Y:S07]  /*5de0*/  @UP0 UIMAD UR4, UR36, UR44, URZ ;  /* 0x0000002c240402a4 */ /* 0x000fee000f8e02ff */
[----:B------:R-:W-:Y:S01]  /*5df0*/  @!P3 PRMT R92, R0, 0x7610, R92 ;  /* 0x00007610005cb816 */ /* 0x000fe2000000005c */
[----:B-1----:R-:W-:Y:S03]  /*5e00*/  @UP0 UIMAD.WIDE UR6, UR4, 0x4, UR6 ;  /* 0x00000004040608a5 */ /* 0x002fe6000f8e0206 */
[----:B------:R-:W1:Y:S03]  /*5e10*/  @!UP0 LDCU UR4, c[0x0][0x880] ;  /* 0x00011000ff0487ac */ /* 0x000e660008000800 */
[----:B------:R-:W-:Y:S01]  /*5e20*/  IMAD.U32 R2, RZ, RZ, UR6 ;  /* 0x00000006ff027e24 */ /* 0x000fe2000f8e00ff */
[----:B------:R-:W-:Y:S05]  /*5e30*/  MOV R3, UR7 ;  /* 0x0000000700037c02 */ /* 0x000fea0008000f00 */
[----:B-----5:R2:W5:Y:S02]  /*5e40*/  @P3 LDG.E R49, desc[UR46][R2.64] ;  /* 0x0000002e02313981 */ /* 0x020564000c1e1900 */
[----:B-12---:R-:W-:Y:S02]  /*5e50*/  @!P3 IMAD.U32 R49, RZ, RZ, UR4 ;  /* 0x00000004ff31be24 */ /* 0x006fe4000f8e00ff */
.L_x_106:
[----:B------:R-:W-:Y:S05]  /*5e60*/  @!P4 BRA `(.L_x_107) ;  /* 0x000000000020c947 */ /* 0x000fea0003800000 */
[----:B------:R-:W-:Y:S04]  /*5e70*/  ISETP.NE.U32.AND P3, PT, R84, RZ, PT ;  /* 0x000000ff5400720c */ /* 0x000fe80003f65070 */
[----:B------:R-:W-:Y:S11]  /*5e80*/  ISETP.NE.AND.EX P3, PT, R85, RZ, PT, P3 ;  /* 0x000000ff5500720c */ /* 0x000ff60003f65330 */
[----:B------:R-:W-:Y:S02]  /*5e90*/  @!UPT UIADD3 URZ, UPT, UPT, URZ, URZ, URZ ;  /* 0x000000fffffff290 */ /* 0x000fe4000fffe0ff */
[----:B------:R-:W1:Y:S01]  /*5ea0*/  @P3 LDC.64 R2, c[0x0][0x8a8] ;  /* 0x00022a00ff023b82 */ /* 0x000e620000000a00 */
[----:B------:R-:W-:Y:S04]  /*5eb0*/  @P3 IMAD R0, R86, UR36, RZ ;  /* 0x0000002456003c24 */ /* 0x000fe8000f8e02ff */
[----:B-1----:R-:W-:Y:S05]  /*5ec0*/  @P3 IMAD.WIDE R2, R0, 0x4, R2 ;  /* 0x0000000400023825 */ /* 0x002fea00078e0202 */
[----:B-----5:R1:W5:Y:S02]  /*5ed0*/  @P3 LDG.E R47, desc[UR46][R2.64] ;  /* 0x0000002e022f3981 */ /* 0x020364000c1e1900 */
[----:B-1----:R-:W2:Y:S02]  /*5ee0*/  @!P3 LDC R47, c[0x0][0x8a0] ;  /* 0x00022800ff2fbb82 */ /* 0x002ea40000000800 */
.L_x_107:
[----:B-----5:R-:W-:Y:S01]  /*5ef0*/  FSETP.NEU.AND P3, PT, R49, RZ, PT ;  /* 0x000000ff3100720b */ /* 0x020fe20003f6d000 */
[----:B------:R-:W-:Y:S01]  /*5f00*/  BSSY B1, `(.L_x_108) ;  /* 0x0000039000017945 */ /* 0x000fe20003800000 */
[----:B------:R-:W-:Y:S01]  /*5f10*/  SEL R3, RZ, 0xffffffff, P2 ;  /* 0xffffffffff037807 */ /* 0x000fe20001000000 */
[----:B------:R-:W-:Y:S01]  /*5f20*/  IMAD.MOV.U32 R61, RZ, RZ, 0x1 ;  /* 0x00000001ff3d7424 */ /* 0x000fe200078e00ff */
[----:B------:R-:W-:Y:S01]  /*5f30*/  @P1 LOP3.LUT P2, RZ, R92, 0xff, RZ, 0xc0, !PT ;  /* 0x000000ff5cff1812 */ /* 0x000fe2000784c0ff */
[----:B------:R-:W-:Y:S01]  /*5f40*/  IMAD R48, R45, 0x80, R46 ;  /* 0x000000802d307824 */ /* 0x000fe200078e022e */
[----:B------:R-:W-:Y:S01]  /*5f50*/  @P1 SEL R0, RZ, 0xffffffff, P3 ;  /* 0xffffffffff001807 */ /* 0x000fe20001800000 */
[----:B------:R-:W-:Y:S01]  /*5f60*/  IMAD R110, R105, -0x10, R103 ;  /* 0xfffffff0696e7824 */ /* 0x000fe200078e0267 */
[----:B------:R-:W-:Y:S01]  /*5f70*/  LOP3.LUT R101, R101, 0x1, RZ, 0x3c, !PT ;  /* 0x0000000165657812 */ /* 0x000fe200078e3cff */
[----:B------:R-:W-:Y:S01]  /*5f80*/  IMAD.MOV.U32 R60, RZ, RZ, RZ ;  /* 0x000000ffff3c7224 */ /* 0x000fe200078e00ff */
[----:B------:R-:W-:Y:S02]  /*5f90*/  @P0 SEL R0, R3, R0, !P2 ;  /* 0x0000000003000207 */ /* 0x000fe40005000000 */
[----:B------:R-:W-:Y:S02]  /*5fa0*/  CS2R R82, SRZ ;  /* 0x0000000000527805 */ /* 0x000fe4000001ff00 */
[----:B------:R-:W-:Y:S02]  /*5fb0*/  LEA R112, R45, UR48, 0x3 ;  /* 0x000000302d707c11 */ /* 0x000fe4000f8e18ff */
[----:B------:R-:W-:Y:S02]  /*5fc0*/  CS2R R80, SRZ ;  /* 0x0000000000507805 */ /* 0x000fe4000001ff00 */
[----:B------:R-:W-:Y:S02]  /*5fd0*/  @P1 LOP3.LUT R0, R0, 0x1, RZ, 0xc0, !PT ;  /* 0x0000000100001812 */ /* 0x000fe400078ec0ff */
[----:B------:R-:W-:Y:S02]  /*5fe0*/  CS2R R74, SRZ ;  /* 0x00000000004a7805 */ /* 0x000fe4000001ff00 */
[----:B------:R-:W-:Y:S02]  /*5ff0*/  PLOP3.LUT P2, PT, PT, PT, UP1, 0x80, 0x8 ;  /* 0x000000000008781c */ /* 0x000fe40003f4f018 */
[----:B------:R-:W-:Y:S02]  /*6000*/  CS2R R72, SRZ ;  /* 0x0000000000487805 */ /* 0x000fe4000001ff00 */
[----:B------:R-:W-:Y:S02]  /*6010*/  ISETP.NE.U32.OR P5, PT, R0, 0x1, !P1 ;  /* 0x000000010000780c */ /* 0x000fe40004fa5470 */
[----:B------:R-:W-:Y:S02]  /*6020*/  CS2R R66, SRZ ;  /* 0x0000000000427805 */ /* 0x000fe4000001ff00 */
[----:B------:R-:W-:Y:S02]  /*6030*/  LOP3.LUT P4, R108, R92, 0xff, RZ, 0xc0, !PT ;  /* 0x000000ff5c6c7812 */ /* 0x000fe4000788c0ff */
[----:B------:R-:W-:Y:S02]  /*6040*/  CS2R R64, SRZ ;  /* 0x0000000000407805 */ /* 0x000fe4000001ff00 */
[----:B------:R-:W-:Y:S02]  /*6050*/  SEL R2, RZ, 0xffffffff, P3 ;  /* 0xffffffffff027807 */ /* 0x000fe40001800000 */
[----:B------:R-:W-:Y:S02]  /*6060*/  CS2R R58, SRZ ;  /* 0x00000000003a7805 */ /* 0x000fe4000001ff00 */
[----:B------:R-:W-:Y:S02]  /*6070*/  P2R R111, PR, RZ, 0x20 ;  /* 0x00000020ff6f7803 */ /* 0x000fe40000000000 */
[----:B------:R-:W-:Y:S02]  /*6080*/  CS2R R56, SRZ ;  /* 0x0000000000387805 */ /* 0x000fe4000001ff00 */
[----:B------:R-:W-:Y:S02]  /*6090*/  @P2 SEL R2, R3, R2, !P4 ;  /* 0x0000000203022207 */ /* 0x000fe40006000000 */
[----:B------:R-:W-:Y:S02]  /*60a0*/  @P5 SHF.L.U32 R0, R101, 0x1f, RZ ;  /* 0x0000001f65005819 */ /* 0x000fe400000006ff */
[----:B------:R-:W-:Y:S02]  /*60b0*/  LOP3.LUT R2, R2, 0x1, RZ, 0xc0, !PT ;  /* 0x0000000102027812 */ /* 0x000fe400078ec0ff */
[----:B------:R1:W3:Y:S02]  /*60c0*/  @P5 SYNCS.PHASECHK.TRANS64.TRYWAIT P1, [UR48+0x40], R0 ;  /* 0x00004000ff0055a7 */ /* 0x0002e40008021130 */
[----:B------:R-:W-:Y:S04]  /*60d0*/  ISETP.NE.U32.AND P2, PT, R2, 0x1, PT ;  /* 0x000000010200780c */ /* 0x000fe80003f45070 */
[----:B------:R-:W-:Y:S02]  /*60e0*/  P2R R62, PR, RZ, 0x4 ;  /* 0x00000004ff3e7803 */ /* 0x000fe40000000000 */
[----:B-1----:R-:W-:Y:S04]  /*60f0*/  SHF.L.U32 R0, R100, 0x1f, RZ ;  /* 0x0000001f64007819 */ /* 0x002fe800000006ff */
[----:B------:R1:W4:Y:S01]  /*6100*/  SYNCS.PHASECHK.TRANS64.TRYWAIT P0, [R112+URZ+0xb0], R0 ;  /* 0x0000b000700075a7 */ /* 0x00032200080011ff */
[----:B---3--:R-:W-:Y:S01]  /*6110*/  @P5 SEL R61, RZ, 0x1, !P1 ;  /* 0x00000001ff3d5807 */ /* 0x008fe20004800000 */
[----:B-1----:R-:W-:Y:S06]  /*6120*/  @!P5 BRA `(.L_x_109) ;  /* 0x000000000058d947 */ /* 0x002fec0003800000 */
[----:B------:R-:W-:Y:S01]  /*6130*/  IMAD.MOV.U32 R83, RZ, RZ, RZ ;  /* 0x000000ffff537224 */ /* 0x000fe200078e00ff */
[----:B------:R-:W-:Y:S01]  /*6140*/  ISETP.NE.AND P1, PT, R61, RZ, PT ;  /* 0x000000ff3d00720c */ /* 0x000fe20003f25270 */
[----:B------:R-:W-:Y:S01]  /*6150*/  BSSY B0, `(.L_x_110) ;  /* 0x000000c000007945 */ /* 0x000fe20003800000 */
[----:B------:R-:W-:Y:S02]  /*6160*/  CS2R R58, SRZ ;  /* 0x00000000003a7805 */ /* 0x000fe4000001ff00 */
[----:B------:R-:W-:Y:S02]  /*6170*/  CS2R R56, SRZ ;  /* 0x0000000000387805 */ /* 0x000fe4000001ff00 */
[----:B------:R-:W-:Y:S02]  /*6180*/  CS2R R66, SRZ ;  /* 0x0000000000427805 */ /* 0x000fe4000001ff00 */
[----:B------:R-:W-:Y:S02]  /*6190*/  CS2R R64, SRZ ;  /* 0x0000000000407805 */ /* 0x000fe4000001ff00 */
[----:B------:R-:W-:Y:S02]  /*61a0*/  CS2R R74, SRZ ;  /* 0x00000000004a7805 */ /* 0x000fe4000001ff00 */
[----:B------:R-:W-:Y:S02]  /*61b0*/  CS2R R72, SRZ ;  /* 0x0000000000487805 */ /* 0x000fe4000001ff00 */
[----:B------:R-:W-:Y:S01]  /*61c0*/  CS2R R80, SRZ ;  /* 0x0000000000507805 */ /* 0x000fe2000001ff00 */
[----:B------:R-:W-:Y:S06]  /*61d0*/  @P1 BRA `(.L_x_111) ;  /* 0x00000000000c1947 */ /* 0x000fec0003800000 */
[----:B------:R-:W-:Y:S04]  /*61e0*/  SHF.L.U32 R3, R101, 0x1f, RZ ;  /* 0x0000001f65037819 */ /* 0x000fe800000006ff */
[----:B------:R-:W1:Y:S02]  /*61f0*/  SYNCS.PHASECHK.TRANS64.TRYWAIT P1, [UR48+0x40], R3 ;  /* 0x00004003ff0075a7 */ /* 0x000e640008021130 */
[----:B-1----:R-:W-:Y:S05]  /*6200*/  @!P1 BRA `(.L_x_112) ;  /* 0x0000003c00fc9947 */ /* 0x002fea0003800000 */
.L_x_111:
[----:B------:R-:W-:Y:S05]  /*6210*/  BSYNC B0 ;  /* 0x0000000000007941 */ /* 0x000fea0003800000 */
.L_x_110:
[----:B------:R-:W-:Y:S01]  /*6220*/  ISETP.NE.AND P1, PT, R62, RZ, PT ;  /* 0x000000ff3e00720c */ /* 0x000fe20003f25270 */
[----:B------:R-:W-:Y:S11]  /*6230*/  HFMA2 R60, -RZ, RZ, 0, 5.9604644775390625e-08 ;  /* 0x00000001ff3c7431 */ /* 0x000ff600000001ff */
[----:B------:R-:W-:Y:S01]  /*6240*/  @!UPT UIADD3 URZ, UPT, UPT, URZ, URZ, URZ ;  /* 0x000000fffffff290 */ /* 0x000fe2000fffe0ff */
[----:B------:R3:W1:Y:S04]  /*6250*/  @P1 LDS.128 R56, [R104] ;  /* 0x0000000068381984 */ /* 0x0006680000000c00 */
[----:B------:R3:W1:Y:S04]  /*6260*/  @P1 LDS.128 R64, [R103+0x10] ;  /* 0x0000100067401984 */ /* 0x0006680000000c00 */
[----:B------:R3:W1:Y:S04]  /*6270*/  @P1 LDS.128 R72, [R102+0x20] ;  /* 0x0000200066481984 */ /* 0x0006680000000c00 */
[----:B------:R3:W1:Y:S02]  /*6280*/  @P1 LDS.128 R80, [R110+0x30] ;  /* 0x000030006e501984 */ /* 0x0006640000000c00 */
.L_x_109:
[----:B------:R-:W-:Y:S05]  /*6290*/  BSYNC B1 ;  /* 0x0000000000017941 */ /* 0x000fea0003800000 */
.L_x_108:
[----:B-1----:R-:W-:Y:S04]  /*62a0*/  SHF.R.U32.HI R2, RZ, 0x15, R48 ;  /* 0x00000015ff027819 */ /* 0x002fe80000011630 */
[----:B------:R-:W-:Y:S01]  /*62b0*/  LOP3.LUT P1, RZ, R2, 0x3, R96, 0x48, !PT ;  /* 0x0000000302ff7812 */ /* 0x000fe20007824860 */
[----:B------:R-:W-:Y:S01]  /*62c0*/  @!UPT UIADD3 URZ, UPT, UPT, URZ, URZ, URZ ;  /* 0x000000fffffff290 */ /* 0x000fe2000fffe0ff */
[----:B----4-:R-:W-:Y:S11]  /*62d0*/  @P0 BRA `(.L_x_113) ;  /* 0x0000000000080947 */ /* 0x010ff60003800000 */
[----:B------:R-:W1:Y:S02]  /*62e0*/  SYNCS.PHASECHK.TRANS64.TRYWAIT P0, [R112+URZ+0xb0], R0 ;  /* 0x0000b000700075a7 */ /* 0x000e6400080011ff */
[----:B-1----:R-:W-:Y:S05]  /*62f0*/  @!P0 BRA `(.L_x_114) ;  /* 0x0000003c00d88947 */ /* 0x002fea0003800000 */
.L_x_113:
[----:B------:R-:W-:Y:S05]  /*6300*/  @!P1 BRA `(.L_x_115) ;  /* 0x0000000000409947 */ /* 0x000fea0003800000 */
[----:B------:R-:W4:Y:S01]  /*6310*/  LDCU.64 UR8, c[0x4][0x70] ;  /* 0x01000e00ff0877ac */ /* 0x000f220008000a00 */
[----:B------:R-:W-:Y:S01]  /*6320*/  MOV R3, 0x0 ;  /* 0x0000000000037802 */ /* 0x000fe20000000f00 */
[----:B------:R-:W-:Y:S02]  /*6330*/  HFMA2 R12, -RZ, RZ, 0, 5.9604644775390625e-08 ;  /* 0x00000001ff0c7431 */ /* 0x000fe400000001ff */
[----:B------:R-:W-:Y:S02]  /*6340*/  IMAD.MOV.U32 R8, RZ, RZ, 0x192 ;  /* 0x00000192ff087424 */ /* 0x000fe400078e00ff */
[----:B------:R-:W-:Y:S01]  /*6350*/  IMAD.MOV.U32 R13, RZ, RZ, RZ ;  /* 0x000000ffff0d7224 */ /* 0x000fe200078e00ff */
[----:B------:R-:W5:Y:S01]  /*6360*/  LDCU.64 UR6, c[0x4][0x78] ;  /* 0x01000f00ff0677ac */ /* 0x000f620008000a00 */
[----:B------:R-:W1:Y:S01]  /*6370*/  LDC.64 R2, c[0x4][R3] ;  /* 0x0100000003027b82 */ /* 0x000e620000000a00 */
[----:B------:R-:W2:Y:S01]  /*6380*/  LDCU.64 UR4, c[0x4][0x10] ;  /* 0x01000200ff0477ac */ /* 0x000ea20008000a00 */
[----:B----4-:R-:W-:Y:S01]  /*6390*/  MOV R5, UR9 ;  /* 0x0000000900057c02 */ /* 0x010fe20008000f00 */
[----:B------:R-:W-:Y:S01]  /*63a0*/  IMAD.U32 R4, RZ, RZ, UR8 ;  /* 0x00000008ff047e24 */ /* 0x000fe2000f8e00ff */
[----:B-----5:R-:W-:Y:S01]  /*63b0*/  MOV R7, UR7 ;  /* 0x0000000700077c02 */ /* 0x020fe20008000f00 */
[----:B------:R-:W-:Y:S01]  /*63c0*/  IMAD.U32 R6, RZ, RZ, UR6 ;  /* 0x00000006ff067e24 */ /* 0x000fe2000f8e00ff */
[----:B--2---:R-:W-:Y:S01]  /*63d0*/  MOV R11, UR5 ;  /* 0x00000005000b7c02 */ /* 0x004fe20008000f00 */
[----:B------:R-:W-:Y:S02]  /*63e0*/  IMAD.U32 R10, RZ, RZ, UR4 ;  /* 0x00000004ff0a7e24 */ /* 0x000fe4000f8e00ff */
[----:B------:R-:W-:Y:S07]  /*63f0*/  LEPC R20, `(.L_x_115) ;  /* 0x000000001014794e */ /* 0x000fee0000000000 */
[----:B-1-3--:R-:W-:Y:S05]  /*6400*/  CALL.ABS.NOINC R2 ;  /* 0x0000000002007343 */ /* 0x00afea0003c00000 */
.L_x_115:
[----:B------:R-:W-:Y:S05]  /*6410*/  WARPSYNC.ALL ;  /* 0x0000000000007948 */ /* 0x000fea0003800000 */
[----:B------:R-:W-:Y:S01]  /*6420*/  R2UR UR4, R48 ;  /* 0x00000000300472ca */ /* 0x000fe200000e0000 */
[--C-:B------:R-:W-:Y:S01]  /*6430*/  HADD2.F32 R50, -RZ, R56.reuse.H0_H0 ;  /* 0x20000038ff327230 */ /* 0x100fe20000004100 */
[----:B------:R-:W-:Y:S01]  /*6440*/  ISETP.NE.AND P0, PT, R106, RZ, PT ;  /* 0x000000ff6a00720c */ /* 0x000fe20003f05270 */
[----:B------:R-:W-:Y:S01]  /*6450*/  HADD2.F32 R51, -RZ, R56.H1_H1 ;  /* 0x30000038ff337230 */ /* 0x000fe20000004100 */
[----:B------:R-:W-:Y:S01]  /*6460*/  BSSY.RECONVERGENT B0, `(.L_x_116) ;  /* 0x000008a000007945 */ /* 0x000fe20003800200 */
[--C-:B------:R-:W-:Y:S08]  /*6470*/  HADD2.F32 R52, -RZ, R57.reuse.H0_H0 ;  /* 0x20000039ff347230 */ /* 0x100ff00000004100 */
[----:B------:R-:W1:Y:S02]  /*6480*/  LDTM.x32 R4, tmem[UR4] ;  /* 0x00000004000479ee */ /* 0x000e6400082c0000 */
[C---:B-12---:R-:W-:Y:S01]  /*6490*/  FMUL R0, R47.reuse, R4 ;  /* 0x000000042f007220 */ /* 0x046fe20000400000 */
[C---:B------:R-:W-:Y:S01]  /*64a0*/  FMUL R2, R47.reuse, R5 ;  /* 0x000000052f027220 */ /* 0x040fe20000400000 */
[C---:B------:R-:W-:Y:S01]  /*64b0*/  FMUL R4, R47.reuse, R8 ;  /* 0x000000082f047220 */ /* 0x040fe20000400000 */
[----:B------:R-:W-:Y:S01]  /*64c0*/  FMUL R3, R47, R6 ;  /* 0x000000062f037220 */ /* 0x000fe20000400000 */
[C---:B------:R-:W-:Y:S01]  /*64d0*/  FFMA R0, R49.reuse, R50, R0 ;  /* 0x0000003231007223 */ /* 0x040fe20000000000 */
[----:B------:R-:W-:Y:S01]  /*64e0*/  FFMA R2, R49, R51, R2 ;  /* 0x0000003331027223 */ /* 0x000fe20000000002 */
[C---:B------:R-:W-:Y:S01]  /*64f0*/  FMUL R5, R47.reuse, R9 ;  /* 0x000000092f057220 */ /* 0x040fe20000400000 */
        /* <DEDUP_REMOVED lines=16> */
[----:B------:R-:W-:Y:S02]  /*6600*/  HADD2.F32 R32, -RZ, R57.H1_H1 ;  /* 0x30000039ff207230 */ /* 0x000fe40000004100 */
[C---:B------:R-:W-:Y:S01]  /*6610*/  FMUL R26, R47.reuse, R30 ;  /* 0x0000001e2f1a7220 */ /* 0x040fe20000400000 */
[----:B------:R-:W-:Y:S01]  /*6620*/  FMUL R29, R47, R33 ;  /* 0x000000212f1d7220 */ /* 0x000fe20000400000 */
[--C-:B------:R-:W-:Y:S02]  /*6630*/  HADD2.F32 R33, -RZ, R58.reuse.H0_H0 ;  /* 0x2000003aff217230 */ /* 0x100fe40000004100 */
[----:B------:R-:W-:Y:S01]  /*6640*/  FFMA R3, R49, R52, R3 ;  /* 0x0000003431037223 */ /* 0x000fe20000000003 */
[C---:B------:R-:W-:Y:S01]  /*6650*/  FMUL R7, R47.reuse, R7 ;  /* 0x000000072f077220 */ /* 0x040fe20000400000 */
[----:B------:R-:W-:Y:S01]  /*6660*/  FMUL R30, R47, R34 ;  /* 0x000000222f1e7220 */ /* 0x000fe20000400000 */
[----:B------:R-:W-:Y:S01]  /*6670*/  HADD2.F32 R34, -RZ, R58.H1_H1 ;  /* 0x3000003aff227230 */ /* 0x000fe20000004100 */
[----:B------:R-:W-:Y:S01]  /*6680*/  F2FP.F16.F32.PACK_AB R52, R2, R0 ;  /* 0x000000000234723e */ /* 0x000fe200000000ff */
[--C-:B------:R-:W-:Y:S02]  /*6690*/  HADD2.F32 R0, -RZ, R59.reuse.H0_H0 ;  /* 0x2000003bff007230 */ /* 0x100fe40000004100 */
[C---:B------:R-:W-:Y:S01]  /*66a0*/  FFMA R7, R49.reuse, R32, R7 ;  /* 0x0000002031077223 */ /* 0x040fe20000000007 */
[----:B------:R-:W-:Y:S02]  /*66b0*/  HADD2.F32 R2, -RZ, R59.H1_H1 ;  /* 0x3000003bff027230 */ /* 0x000fe40000004100 */
[C---:B------:R-:W-:Y:S01]  /*66c0*/  FFMA R4, R49.reuse, R33, R4 ;  /* 0x0000002131047223 */ /* 0x040fe20000000004 */
[C---:B------:R-:W-:Y:S01]  /*66d0*/  FFMA R5, R49.reuse, R34, R5 ;  /* 0x0000002231057223 */ /* 0x040fe20000000005 */
[----:B------:R-:W-:Y:S01]  /*66e0*/  FFMA R6, R49, R0, R6 ;  /* 0x0000000031067223 */ /* 0x000fe20000000006 */
[--C-:B------:R-:W-:Y:S02]  /*66f0*/  HADD2.F32 R0, -RZ, R64.reuse.H0_H0 ;  /* 0x20000040ff007230 */ /* 0x100fe40000004100 */
[----:B------:R-:W-:Y:S01]  /*6700*/  FMUL R11, R47, R11 ;  /* 0x0000000b2f0b7220 */ /* 0x000fe20000400000 */
[----:B------:R-:W-:Y:S01]  /*6710*/  F2FP.F16.F32.PACK_AB R53, R7, R3 ;  /* 0x000000030735723e */ /* 0x000fe200000000ff */
[--C-:B------:R-:W-:Y:S02]  /*6720*/  HADD2.F32 R3, -RZ, R65.reuse.H0_H0 ;  /* 0x20000041ff037230 */ /* 0x100fe40000004100 */
[----:B------:R-:W-:Y:S01]  /*6730*/  FMUL R15, R47, R15 ;  /* 0x0000000f2f0f7220 */ /* 0x000fe20000400000 */
[C---:B------:R-:W-:Y:S01]  /*6740*/  FFMA R11, R49.reuse, R2, R11 ;  /* 0x00000002310b7223 */ /* 0x040fe2000000000b */
[----:B------:R-:W-:Y:S02]  /*6750*/  HADD2.F32 R2, -RZ, R64.H1_H1 ;  /* 0x30000040ff027230 */ /* 0x000fe40000004100 */
[----:B------:R-:W-:Y:S01]  /*6760*/  FFMA R8, R49, R0, R8 ;  /* 0x0000000031087223 */ /* 0x000fe20000000008 */
[----:B------:R-:W-:Y:S02]  /*6770*/  HADD2.F32 R0, -RZ, R65.H1_H1 ;  /* 0x30000041ff007230 */ /* 0x000fe40000004100 */
[C---:B------:R-:W-:Y:S01]  /*6780*/  FMUL R19, R47.reuse, R19 ;  /* 0x000000132f137220 */ /* 0x040fe20000400000 */
[----:B------:R-:W-:Y:S01]  /*6790*/  FMUL R23, R47, R23 ;  /* 0x000000172f177220 */ /* 0x000fe20000400000 */
[C---:B------:R-:W-:Y:S01]  /*67a0*/  FFMA R9, R49.reuse, R2, R9 ;  /* 0x0000000231097223 */ /* 0x040fe20000000009 */
[C---:B------:R-:W-:Y:S01]  /*67b0*/  FFMA R10, R49.reuse, R3, R10 ;  /* 0x00000003310a7223 */ /* 0x040fe2000000000a */
[----:B------:R-:W-:Y:S01]  /*67c0*/  FFMA R15, R49, R0, R15 ;  /* 0x00000000310f7223 */ /* 0x000fe2000000000f */
[--C-:B------:R-:W-:Y:S02]  /*67d0*/  HADD2.F32 R2, -RZ, R66.reuse.H0_H0 ;  /* 0x20000042ff027230 */ /* 0x100fe40000004100 */
[----:B------:R-:W-:Y:S01]  /*67e0*/  FMUL R27, R47, R27 ;  /* 0x0000001b2f1b7220 */ /* 0x000fe20000400000 */
[----:B------:R-:W-:Y:S01]  /*67f0*/  HADD2.F32 R0, -RZ, R66.H1_H1 ;  /* 0x30000042ff007230 */ /* 0x000fe20000004100 */
[----:B------:R-:W-:Y:S01]  /*6800*/  F2FP.F16.F32.PACK_AB R54, R5, R4 ;  /* 0x000000040536723e */ /* 0x000fe200000000ff */
[--C-:B------:R-:W-:Y:S02]  /*6810*/  HADD2.F32 R3, -RZ, R67.reuse.H0_H0 ;  /* 0x20000043ff037230 */ /* 0x100fe40000004100 */
[C---:B------:R-:W-:Y:S01]  /*6820*/  FFMA R12, R49.reuse, R2, R12 ;  /* 0x00000002310c7223 */ /* 0x040fe2000000000c */
[--C-:B------:R-:W-:Y:S02]  /*6830*/  HADD2.F32 R2, -RZ, R72.reuse.H0_H0 ;  /* 0x20000048ff027230 */ /* 0x100fe40000004100 */
[C---:B------:R-:W-:Y:S01]  /*6840*/  FFMA R13, R49.reuse, R0, R13 ;  /* 0x00000000310d7223 */ /* 0x040fe2000000000d */
[----:B------:R-:W-:Y:S02]  /*6850*/  HADD2.F32 R0, -RZ, R67.H1_H1 ;  /* 0x30000043ff007230 */ /* 0x000fe40000004100 */
[----:B------:R-:W-:Y:S01]  /*6860*/  FFMA R14, R49, R3, R14 ;  /* 0x00000003310e7223 */ /* 0x000fe2000000000e */
[----:B------:R-:W-:Y:S01]  /*6870*/  HADD2.F32 R3, -RZ, R72.H1_H1 ;  /* 0x30000048ff037230 */ /* 0x000fe20000004100 */
[----:B------:R-:W-:Y:S01]  /*6880*/  F2FP.F16.F32.PACK_AB R55, R11, R6 ;  /* 0x000000060b37723e */ /* 0x000fe200000000ff */
[----:B------:R-:W-:Y:S01]  /*6890*/  FMUL R31, R47, R31 ;  /* 0x0000001f2f1f7220 */ /* 0x000fe20000400000 */
[C---:B------:R-:W-:Y:S01]  /*68a0*/  FFMA R19, R49.reuse, R0, R19 ;  /* 0x0000000031137223 */ /* 0x040fe20000000013 */
[--C-:B------:R-:W-:Y:S02]  /*68b0*/  HADD2.F32 R0, -RZ, R73.reuse.H0_H0 ;  /* 0x20000049ff007230 */ /* 0x100fe40000004100 */
[C---:B------:R-:W-:Y:S01]  /*68c0*/  FFMA R16, R49.reuse, R2, R16 ;  /* 0x0000000231107223 */ /* 0x040fe20000000010 */
[----:B------:R1:W-:Y:S01]  /*68d0*/  STS.128 [R104], R52 ;  /* 0x0000003468007388 */ /* 0x0003e20000000c00 */
[C---:B------:R-:W-:Y:S01]  /*68e0*/  FFMA R17, R49.reuse, R3, R17 ;  /* 0x0000000331117223 */ /* 0x040fe20000000011 */
[----:B------:R-:W-:Y:S02]  /*68f0*/  HADD2.F32 R2, -RZ, R73.H1_H1 ;  /* 0x30000049ff027230 */ /* 0x000fe40000004100 */
[----:B------:R-:W-:Y:S01]  /*6900*/  FFMA R18, R49, R0, R18 ;  /* 0x0000000031127223 */ /* 0x000fe20000000012 */
[--C-:B------:R-:W-:Y:S01]  /*6910*/  HADD2.F32 R0, -RZ, R74.reuse.H0_H0 ;  /* 0x2000004aff007230 */ /* 0x100fe20000004100 */
[----:B------:R-:W-:Y:S01]  /*6920*/  F2FP.F16.F32.PACK_AB R8, R9, R8 ;  /* 0x000000080908723e */ /* 0x000fe200000000ff */
[--C-:B------:R-:W-:Y:S02]  /*6930*/  HADD2.F32 R3, -RZ, R75.reuse.H0_H0 ;  /* 0x2000004bff037230 */ /* 0x100fe40000004100 */
[C---:B------:R-:W-:Y:S01]  /*6940*/  FFMA R23, R49.reuse, R2, R23 ;  /* 0x0000000231177223 */ /* 0x040fe20000000017 */
[----:B------:R-:W-:Y:S02]  /*6950*/  HADD2.F32 R2, -RZ, R74.H1_H1 ;  /* 0x3000004aff027230 */ /* 0x000fe40000004100 */
[----:B------:R-:W-:Y:S01]  /*6960*/  FFMA R20, R49, R0, R20 ;  /* 0x0000000031147223 */ /* 0x000fe20000000014 */
[----:B------:R-:W-:Y:S01]  /*6970*/  HADD2.F32 R0, -RZ, R75.H1_H1 ;  /* 0x3000004bff007230 */ /* 0x000fe20000004100 */
[----:B------:R-:W-:Y:S01]  /*6980*/  F2FP.F16.F32.PACK_AB R9, R15, R10 ;  /* 0x0000000a0f09723e */ /* 0x000fe200000000ff */
[----:B------:R-:W-:Y:S02]  /*6990*/  HADD2.F32 R4, -RZ, R83.H0_H0 ;  /* 0x20000053ff047230 */ /* 0x000fe40000004100 */
[C---:B------:R-:W-:Y:S01]  /*69a0*/  FFMA R21, R49.reuse, R2, R21 ;  /* 0x0000000231157223 */ /* 0x040fe20000000015 */
[C---:B------:R-:W-:Y:S01]  /*69b0*/  FFMA R22, R49.reuse, R3, R22 ;  /* 0x0000000331167223 */ /* 0x040fe20000000016 */
[----:B------:R-:W-:Y:S01]  /*69c0*/  FFMA R27, R49, R0, R27 ;  /* 0x00000000311b7223 */ /* 0x000fe2000000001b */
[--C-:B------:R-:W-:Y:S01]  /*69d0*/  HADD2.F32 R2, -RZ, R80.reuse.H0_H0 ;  /* 0x20000050ff027230 */ /* 0x100fe20000004100 */
[----:B------:R-:W-:Y:S01]  /*69e0*/  F2FP.F16.F32.PACK_AB R10, R13, R12 ;  /* 0x0000000c0d0a723e */ /* 0x000fe200000000ff */
[----:B------:R-:W-:Y:S01]  /*69f0*/  HADD2.F32 R0, -RZ, R80.H1_H1 ;  /* 0x30000050ff007230 */ /* 0x000fe20000004100 */
[----:B------:R-:W-:Y:S01]  /*6a00*/  F2FP.F16.F32.PACK_AB R11, R19, R14 ;  /* 0x0000000e130b723e */ /* 0x000fe200000000ff */
[--C-:B------:R-:W-:Y:S02]  /*6a10*/  HADD2.F32 R3, -RZ, R81.reuse.H0_H0 ;  /* 0x20000051ff037230 */ /* 0x100fe40000004100 */
[C---:B------:R-:W-:Y:S01]  /*6a20*/  FFMA R24, R49.reuse, R2, R24 ;  /* 0x0000000231187223 */ /* 0x040fe20000000018 */
[--C-:B------:R-:W-:Y:S02]  /*6a30*/  HADD2.F32 R2, -RZ, R82.reuse.H0_H0 ;  /* 0x20000052ff027230 */ /* 0x100fe40000004100 */
[C---:B------:R-:W-:Y:S01]  /*6a40*/  FFMA R25, R49.reuse, R0, R25 ;  /* 0x0000000031197223 */ /* 0x040fe20000000019 */
[----:B------:R1:W-:Y:S01]  /*6a50*/  STS.128 [R103+0x10], R8 ;  /* 0x0000100867007388 */ /* 0x0003e20000000c00 */
[----:B------:R-:W-:Y:S02]  /*6a60*/  HADD2.F32 R0, -RZ, R81.H1_H1 ;  /* 0x30000051ff007230 */ /* 0x000fe40000004100 */
[----:B------:R-:W-:Y:S01]  /*6a70*/  FFMA R26, R49, R3, R26 ;  /* 0x00000003311a7223 */ /* 0x000fe2000000001a */
[----:B------:R-:W-:Y:S01]  /*6a80*/  HADD2.F32 R3, -RZ, R82.H1_H1 ;  /* 0x30000052ff037230 */ /* 0x000fe20000004100 */
[----:B------:R-:W-:Y:S01]  /*6a90*/  F2FP.F16.F32.PACK_AB R16, R17, R16 ;  /* 0x000000101110723e */ /* 0x000fe200000000ff */
[----:B------:R-:W-:Y:S01]  /*6aa0*/  HADD2.F32 R5, -RZ, R83.H1_H1 ;  /* 0x30000053ff057230 */ /* 0x000fe20000004100 */
[----:B------:R-:W-:Y:S01]  /*6ab0*/  F2FP.F16.F32.PACK_AB R17, R23, R18 ;  /* 0x000000121711723e */ /* 0x000fe200000000ff */
[----:B------:R-:W-:Y:S01]  /*6ac0*/  FFMA R31, R49, R0, R31 ;  /* 0x00000000311f7223 */ /* 0x000fe2000000001f */
[----:B------:R-:W-:Y:S01]  /*6ad0*/  FMUL R35, R47, R35 ;  /* 0x000000232f237220 */ /* 0x000fe20000400000 */
[----:B------:R-:W-:Y:S01]  /*6ae0*/  F2FP.F16.F32.PACK_AB R18, R21, R20 ;  /* 0x000000141512723e */ /* 0x000fe200000000ff */
[----:B------:R-:W-:Y:S01]  /*6af0*/  FFMA R28, R49, R2, R28 ;  /* 0x00000002311c7223 */ /* 0x000fe2000000001c */
[----:B------:R-:W-:Y:S01]  /*6b00*/  F2FP.F16.F32.PACK_AB R19, R27, R22 ;  /* 0x000000161b13723e */ /* 0x000fe200000000ff */
[C---:B------:R-:W-:Y:S01]  /*6b10*/  FFMA R29, R49.reuse, R3, R29 ;  /* 0x00000003311d7223 */ /* 0x040fe2000000001d */
[C---:B------:R-:W-:Y:S01]  /*6b20*/  FFMA R30, R49.reuse, R4, R30 ;  /* 0x00000004311e7223 */ /* 0x040fe2000000001e */
[----:B------:R-:W-:Y:S01]  /*6b30*/  FFMA R35, R49, R5, R35 ;  /* 0x0000000531237223 */ /* 0x000fe20000000023 */
[----:B------:R-:W-:Y:S01]  /*6b40*/  F2FP.F16.F32.PACK_AB R24, R25, R24 ;  /* 0x000000181918723e */ /* 0x000fe200000000ff */
[----:B------:R1:W-:Y:S01]  /*6b50*/  STS.128 [R102+0x20], R16 ;  /* 0x0000201066007388 */ /* 0x0003e20000000c00 */
[----:B------:R-:W-:Y:S02]  /*6b60*/  F2FP.F16.F32.PACK_AB R25, R31, R26 ;  /* 0x0000001a1f19723e */ /* 0x000fe400000000ff */
[----:B------:R-:W-:Y:S02]  /*6b70*/  F2FP.F16.F32.PACK_AB R26, R29, R28 ;  /* 0x0000001c1d1a723e */ /* 0x000fe400000000ff */
[----:B------:R-:W-:Y:S05]  /*6b80*/  F2FP.F16.F32.PACK_AB R27, R35, R30 ;  /* 0x0000001e231b723e */ /* 0x000fea00000000ff */
[----:B------:R1:W-:Y:S01]  /*6b90*/  STS.128 [R110+0x30], R24 ;  /* 0x000030186e007388 */ /* 0x0003e20000000c00 */
[----:B------:R-:W-:Y:S01]  /*6ba0*/  @!PT LDS RZ, [RZ] ;  /* 0x00000000fffff984 */ /* 0x000fe20000000800 */
[----:B------:R-:W-:Y:S01]  /*6bb0*/  @!PT LDS RZ, [RZ] ;  /* 0x00000000fffff984 */ /* 0x000fe20000000800 */
[----:B------:R-:W-:Y:S01]  /*6bc0*/  @!PT LDS RZ, [RZ] ;  /* 0x00000000fffff984 */ /* 0x000fe20000000800 */
[----:B------:R-:W-:Y:S01]  /*6bd0*/  @!PT LDS RZ, [RZ] ;  /* 0x00000000fffff984 */ /* 0x000fe20000000800 */
[----:B------:R2:W-:Y:S07]  /*6be0*/  MEMBAR.ALL.CTA ;  /* 0x0000000000007992 */ /* 0x0005ee0000008000 */
[----:B--2---:R-:W2:Y:S02]  /*6bf0*/  FENCE.VIEW.ASYNC.S ;  /* 0x00000000000073c6 */ /* 0x004ea40000000000 */
[----:B--2---:R-:W-:Y:S06]  /*6c00*/  BAR.SYNC.DEFER_BLOCKING 0x1, 0x80 ;  /* 0x0042000000007b1d */ /* 0x004fec0000010000 */
[----:B------:R-:W-:Y:S05]  /*6c10*/  @P0 BRA `(.L_x_117) ;  /* 0x0000000000380947 */ /* 0x000fea0003800000 */
[----:B------:R-:W-:Y:S02]  /*6c20*/  UIADD3 UR4, UPT, UPT, UR48, 0x200, URZ ;  /* 0x0000020030047890 */ /* 0x000fe4000fffe0ff */
[----:B------:R-:W-:Y:S01]  /*6c30*/  UIADD3 UR8, UP0, UPT, UR52, 0x680, URZ ;  /* 0x0000068034087890 */ /* 0x000fe2000ff1e0ff */
[----:B------:R-:W-:Y:S01]  /*6c40*/  UMOV UR43, UR36 ;  /* 0x00000024002b7c82 */ /* 0x000fe20008000000 */
[----:B------:R-:W-:Y:S02]  /*6c50*/  UIADD3 UR5, UPT, UPT, UR41, 0x80, URZ ;  /* 0x0000008029057890 */ /* 0x000fe4000fffe0ff */
[----:B------:R-:W-:Y:S01]  /*6c60*/  MOV R97, UR4 ;  /* 0x0000000400617c02 */ /* 0x000fe20008000f00 */
[----:B------:R-:W-:Y:S02]  /*6c70*/  UIADD3.X UR9, UPT, UPT, URZ, UR53, URZ, UP0, !UPT ;  /* 0x00000035ff097290 */ /* 0x000fe400087fe4ff */
[----:B------:R-:W-:Y:S01]  /*6c80*/  UIADD3 UR4, UPT, UPT, UR48, 0x1200, URZ ;  /* 0x0000120030047890 */ /* 0x000fe2000fffe0ff */
[----:B------:R-:W-:Y:S01]  /*6c90*/  R2UR UR40, R97 ;  /* 0x00000000612872ca */ /* 0x000fe200000e0000 */
[----:B------:R-:W-:Y:S01]  /*6ca0*/  UMOV UR6, UR42 ;  /* 0x0000002a00067c82 */ /* 0x000fe20008000000 */
[----:B------:R-:W-:Y:S11]  /*6cb0*/  UMOV UR7, UR36 ;  /* 0x0000002400077c82 */ /* 0x000ff60008000000 */
[----:B------:R2:W-:Y:S01]  /*6cc0*/  UTMASTG.3D [UR40], [UR8] ;  /* 0x00000028080073b5 */ /* 0x0005e20008010000 */
[----:B------:R2:W-:Y:S01]  /*6cd0*/  UTMASTG.3D [UR4], [UR8] ;  /* 0x00000004080073b5 */ /* 0x0005e20008010000 */
[----:B------:R0:W-:Y:S01]  /*6ce0*/  UTMACMDFLUSH ;  /* 0x00000000000079b7 */ /* 0x0001e20000000000 */
[----:B--2---:R-:W-:Y:S04]  /*6cf0*/  DEPBAR.LE SB0, 0x1 ;  /* 0x000080400000791a */ /* 0x004fe80000000000 */
.L_x_117:
[----:B------:R-:W-:Y:S05]  /*6d00*/  BSYNC.RECONVERGENT B0 ;  /* 0x0000000000007941 */ /* 0x000fea0003800200 */
.L_x_116:
[----:B------:R-:W-:Y:S01]  /*6d10*/  BAR.SYNC.DEFER_BLOCKING 0x1, 0x80 ;  /* 0x0042000000007b1d */ /* 0x000fe20000010000 */
[----:B------:R-:W-:Y:S01]  /*6d20*/  ISETP.NE.AND P1, PT, R111, RZ, PT ;  /* 0x000000ff6f00720c */ /* 0x000fe20003f25270 */
[----:B------:R-:W-:Y:S01]  /*6d30*/  UISETP.NE.AND UP0, UPT, UR49, URZ, UPT ;  /* 0x000000ff3100728c */ /* 0x000fe2000bf05270 */
[----:B------:R-:W-:Y:S11]  /*6d40*/  LEA R2, R60, UR48, 0x3 ;  /* 0x000000303c027c11 */ /* 0x000ff6000f8e18ff */
[----:B------:R-:W-:Y:S01]  /*6d50*/  @P1 SHF.L.U32 R3, R101, 0x1f, RZ ;  /* 0x0000001f65031819 */ /* 0x000fe200000006ff */
[----:B------:R-:W-:Y:S06]  /*6d60*/  BRA.U !UP0, `(.L_x_118) ;  /* 0x0000000108247547 */ /* 0x000fec000b800000 */
[----:B------:R-:W-:Y:S01]  /*6d70*/  IMAD.U32 R4, RZ, RZ, UR51 ;  /* 0x00000033ff047e24 */ /* 0x000fe2000f8e00ff */
[----:B------:R-:W-:Y:S01]  /*6d80*/  MOV R0, UR37 ;  /* 0x0000002500007c02 */ /* 0x000fe20008000f00 */
[----:B------:R-:W-:Y:S03]  /*6d90*/  UIADD3 UR51, UPT, UPT, UR51, 0x1, URZ ;  /* 0x0000000133337890 */ /* 0x000fe6000fffe0ff */
[----:B------:R-:W-:Y:S01]  /*6da0*/  @P1 LEA R4, R4, UR48, 0x3 ;  /* 0x0000003004041c11 */ /* 0x000fe2000f8e18ff */
[----:B------:R-:W-:Y:S04]  /*6db0*/  UISETP.NE.AND UP0, UPT, UR51, 0x4, UPT ;  /* 0x000000043300788c */ /* 0x000fe8000bf05270 */
[----:B------:R-:W-:Y:S01]  /*6dc0*/  @P1 VIADD R4, R4, 0x60 ;  /* 0x0000006004041836 */ /* 0x000fe20000000000 */
[----:B------:R-:W-:Y:S04]  /*6dd0*/  USEL UR51, UR51, URZ, UP0 ;  /* 0x000000ff33337287 */ /* 0x000fe80008000000 */
[----:B------:R-:W-:Y:S04]  /*6de0*/  @P1 PRMT R0, R0, 0x654, R4 ;  /* 0x0000065400001816 */ /* 0x000fe80000000004 */
[----:B------:R2:W-:Y:S04]  /*6df0*/  @P1 SYNCS.ARRIVE.TRANS64.RED.A1T0 RZ, [R0+URZ], RZ ;  /* 0x000000ff00ff19a7 */ /* 0x0005e800081004ff */
.L_x_118:
[----:B------:R-:W4:Y:S01]  /*6e00*/  @P1 SYNCS.PHASECHK.TRANS64.TRYWAIT P0, [R2+URZ+0x40], R3 ;  /* 0x00004003020015a7 */ /* 0x000f2200080011ff */
[----:B------:R-:W-:Y:S01]  /*6e10*/  BSSY B1, `(.L_x_119) ;  /* 0x0000016000017945 */ /* 0x000fe20003800000 */
[----:B----4-:R-:W-:Y:S03]  /*6e20*/  @P1 SEL R61, RZ, 0x1, !P0 ;  /* 0x00000001ff3d1807 */ /* 0x010fe60004000000 */
[----:B------:R-:W-:Y:S05]  /*6e30*/  @!P1 BRA `(.L_x_120) ;  /* 0x00000000004c9947 */ /* 0x000fea0003800000 */
[----:B------:R-:W-:Y:S01]  /*6e40*/  ISETP.NE.AND P0, PT, R61, RZ, PT ;  /* 0x000000ff3d00720c */ /* 0x000fe20003f05270 */
[----:B------:R-:W-:Y:S01]  /*6e50*/  BSSY B0, `(.L_x_121) ;  /* 0x000000b000007945 */ /* 0x000fe20003800000 */
[----:B------:R-:W-:Y:S11]  /*6e60*/  ISETP.NE.AND P1, PT, R62, RZ, PT ;  /* 0x000000ff3e00720c */ /* 0x000ff60003f25270 */
[----:B------:R-:W-:Y:S02]  /*6e70*/  @!UPT UIADD3 URZ, UPT, UPT, URZ, URZ, URZ ;  /* 0x000000fffffff290 */ /* 0x000fe4000fffe0ff */
[C---:B------:R-:W-:Y:S01]  /*6e80*/  @P1 IMAD R6, R60.reuse, 0x2000, R104 ;  /* 0x000020003c061824 */ /* 0x040fe200078e0268 */
[C---:B------:R-:W-:Y:S01]  /*6e90*/  @P1 LEA R4, R60.reuse, R102, 0xd ;  /* 0x000000663c041211 */ /* 0x040fe200078e68ff */
[C---:B------:R-:W-:Y:S02]  /*6ea0*/  @P1 IMAD R5, R60.reuse, 0x2000, R103 ;  /* 0x000020003c051824 */ /* 0x040fe400078e0267 */
[----:B------:R-:W-:Y:S01]  /*6eb0*/  @P1 IMAD R3, R60, 0x2000, R110 ;  /* 0x000020003c031824 */ /* 0x000fe200078e026e */
[----:B------:R-:W-:Y:S06]  /*6ec0*/  @P0 BRA `(.L_x_122) ;  /* 0x00000000000c0947 */ /* 0x000fec0003800000 */
[----:B--2---:R-:W-:Y:S04]  /*6ed0*/  SHF.L.U32 R0, R101, 0x1f, RZ ;  /* 0x0000001f65007819 */ /* 0x004fe800000006ff */
[----:B------:R-:W2:Y:S02]  /*6ee0*/  SYNCS.PHASECHK.TRANS64.TRYWAIT P0, [R2+URZ+0x40], R0 ;  /* 0x00004000020075a7 */ /* 0x000ea400080011ff */
[----:B--2---:R-:W-:Y:S05]  /*6ef0*/  @!P0 BRA `(.L_x_123) ;  /* 0x0000003000ec8947 */ /* 0x004fea0003800000 */
.L_x_122:
[----:B------:R-:W-:Y:S05]  /*6f00*/  BSYNC B0 ;  /* 0x0000000000007941 */ /* 0x000fea0003800000 */
.L_x_121:
[----:B------:R-:W-:Y:S02]  /*6f10*/  ISETP.NE.AND P0, PT, R62, RZ, PT ;  /* 0x000000ff3e00720c */ /* 0x000fe40003f05270 */
[----:B------:R-:W-:Y:S11]  /*6f20*/  IADD3 R60, PT, PT, R60, 0x1, RZ ;  /* 0x000000013c3c7810 */ /* 0x000ff60007ffe0ff */
[----:B------:R4:W1:Y:S04]  /*6f30*/  @P0 LDS.128 R56, [R6] ;  /* 0x0000000006380984 */ /* 0x0008680000000c00 */
[----:B------:R4:W1:Y:S04]  /*6f40*/  @P0 LDS.128 R64, [R5+0x10] ;  /* 0x0000100005400984 */ /* 0x0008680000000c00 */
[----:B------:R4:W1:Y:S04]  /*6f50*/  @P0 LDS.128 R72, [R4+0x20] ;  /* 0x0000200004480984 */ /* 0x0008680000000c00 */
[----:B------:R4:W1:Y:S02]  /*6f60*/  @P0 LDS.128 R80, [R3+0x30] ;  /* 0x0000300003500984 */ /* 0x0008640000000c00 */
.L_x_120:
[----:B------:R-:W-:Y:S05]  /*6f70*/  BSYNC B1 ;  /* 0x0000000000017941 */ /* 0x000fea0003800000 */
.L_x_119:
[----:B--2---:R-:W-:Y:S05]  /*6f80*/  VIADD R0, R48, 0x20 ;  /* 0x0000002030007836 */ /* 0x004fea0000000000 */
[----:B------:R-:W-:Y:S04]  /*6f90*/  SHF.R.U32.HI R0, RZ, 0x15, R0 ;  /* 0x00000015ff007819 */ /* 0x000fe80000011600 */
[----:B------:R-:W-:Y:S11]  /*6fa0*/  LOP3.LUT P0, RZ, R0, 0x3, R96, 0x48, !PT ;  /* 0x0000000300ff7812 */ /* 0x000ff60007804860 */
[----:B------:R-:W-:Y:S02]  /*6fb0*/  @!UPT UIADD3 URZ, UPT, UPT, URZ, URZ, URZ ;  /* 0x000000fffffff290 */ /* 0x000fe4000fffe0ff */
[----:B------:R-:W-:Y:S05]  /*6fc0*/  @!P0 BRA `(.L_x_124) ;  /* 0x0000000000408947 */ /* 0x000fea0003800000 */
[----:B------:R-:W2:Y:S01]  /*6fd0*/  LDCU.64 UR8, c[0x4][0x70] ;  /* 0x01000e00ff0877ac */ /* 0x000ea20008000a00 */
[----:B----4-:R-:W-:Y:S01]  /*6fe0*/  MOV R3, 0x0 ;  /* 0x0000000000037802 */ /* 0x010fe20000000f00 */
[----:B------:R-:W-:Y:S02]  /*6ff0*/  HFMA2 R12, -RZ, RZ, 0, 5.9604644775390625e-08 ;  /* 0x00000001ff0c7431 */ /* 0x000fe400000001ff */
[----:B-1----:R-:W-:Y:S02]  /*7000*/  IMAD.MOV.U32 R8, RZ, RZ, 0x192 ;  /* 0x00000192ff087424 */ /* 0x002fe400078e00ff */
[----:B------:R-:W-:Y:S01]  /*7010*/  IMAD.MOV.U32 R13, RZ, RZ, RZ ;  /* 0x000000ffff0d7224 */ /* 0x000fe200078e00ff */
[----:B------:R-:W1:Y:S01]  /*7020*/  LDCU.64 UR6, c[0x4][0x78] ;  /* 0x01000f00ff0677ac */ /* 0x000e620008000a00 */
[----:B------:R-:W4:Y:S01]  /*7030*/  LDC.64 R2, c[0x4][R3] ;  /* 0x0100000003027b82 */ /* 0x000f220000000a00 */
[----:B------:R-:W5:Y:S01]  /*7040*/  LDCU.64 UR4, c[0x4][0x10] ;  /* 0x01000200ff0477ac */ /* 0x000f620008000a00 */
[----:B--2---:R-:W-:Y:S01]  /*7050*/  MOV R5, UR9 ;  /* 0x0000000900057c02 */ /* 0x004fe20008000f00 */
[----:B------:R-:W-:Y:S01]  /*7060*/  IMAD.U32 R4, RZ, RZ, UR8 ;  /* 0x00000008ff047e24 */ /* 0x000fe2000f8e00ff */
[----:B-1----:R-:W-:Y:S01]  /*7070*/  MOV R7, UR7 ;  /* 0x0000000700077c02 */ /* 0x002fe20008000f00 */
[----:B------:R-:W-:Y:S01]  /*7080*/  IMAD.U32 R6, RZ, RZ, UR6 ;  /* 0x00000006ff067e24 */ /* 0x000fe2000f8e00ff */
[----:B-----5:R-:W-:Y:S01]  /*7090*/  MOV R11, UR5 ;  /* 0x00000005000b7c02 */ /* 0x020fe20008000f00 */
[----:B------:R-:W-:Y:S02]  /*70a0*/  IMAD.U32 R10, RZ, RZ, UR4 ;  /* 0x00000004ff0a7e24 */ /* 0x000fe4000f8e00ff */
[----:B------:R-:W-:Y:S07]  /*70b0*/  LEPC R20, `(.L_x_124) ;  /* 0x000000001014794e */ /* 0x000fee0000000000 */
[----:B---34-:R-:W-:Y:S05]  /*70c0*/  CALL.ABS.NOINC R2 ;  /* 0x0000000002007343 */ /* 0x018fea0003c00000 */
.L_x_124:
[----:B------:R-:W-:Y:S05]  /*70d0*/  WARPSYNC.ALL ;  /* 0x0000000000007948 */ /* 0x000fea0003800000 */
[----:B------:R-:W-:Y:S01]  /*70e0*/  R2UR UR4, R48 ;  /* 0x00000000300472ca */ /* 0x000fe200000e0000 */
[--C-:B-1--4-:R-:W-:Y:S01]  /*70f0*/  HADD2.F32 R3, -RZ, R56.reuse.H0_H0 ;  /* 0x20000038ff037230 */ /* 0x112fe20000004100 */
[----:B------:R-:W-:Y:S01]  /*7100*/  ISETP.NE.AND P6, PT, R111, RZ, PT ;  /* 0x000000ff6f00720c */ /* 0x000fe20003fc5270 */
[--C-:B------:R-:W-:Y:S01]  /*7110*/  HADD2.F32 R51, -RZ, R57.reuse.H1_H1 ;  /* 0x30000039ff337230 */ /* 0x100fe20000004100 */
[----:B------:R-:W-:Y:S01]  /*7120*/  MOV R50, UR51 ;  /* 0x0000003300327c02 */ /* 0x000fe20008000f00 */
[----:B------:R-:W-:Y:S01]  /*7130*/  BSSY.RECONVERGENT B0, `(.L_x_125) ;  /* 0x0000091000007945 */ /* 0x000fe20003800200 */
[----:B------:R-:W-:Y:S02]  /*7140*/  MOV R63, UR37 ;  /* 0x00000025003f7c02 */ /* 0x000fe40008000f00 */
[----:B------:R-:W-:Y:S05]  /*7150*/  ISETP.NE.AND P0, PT, R106, RZ, PT ;  /* 0x000000ff6a00720c */ /* 0x000fea0003f05270 */
[----:B------:R-:W1:Y:S02]  /*7160*/  LDTM.x32 R4, tmem[UR4+0x20] ;  /* 0x00002004000479ee */ /* 0x000e6400082c0000 */
[----:B------:R-:W-:Y:S04]  /*7170*/  @P6 LEA R50, R50, UR48, 0x3 ;  /* 0x0000003032326c11 */ /* 0x000fe8000f8e18ff */
[----:B------:R-:W-:Y:S04]  /*7180*/  @P6 IADD3 R50, PT, PT, R50, 0x60, RZ ;  /* 0x0000006032326810 */ /* 0x000fe80007ffe0ff */
[----:B------:R-:W-:Y:S01]  /*7190*/  @P6 PRMT R63, R63, 0x654, R50 ;  /* 0x000006543f3f6816 */ /* 0x000fe20000000032 */
[----:B------:R-:W-:Y:S02]  /*71a0*/  HADD2.F32 R50, -RZ, R57.H0_H0 ;  /* 0x20000039ff327230 */ /* 0x000fe40000004100 */
[C---:B-1----:R-:W-:Y:S01]  /*71b0*/  FMUL R0, R47.reuse, R4 ;  /* 0x000000042f007220 */ /* 0x042fe20000400000 */
[----:B------:R-:W-:Y:S02]  /*71c0*/  HADD2.F32 R4, -RZ, R56.H1_H1 ;  /* 0x30000038ff047230 */ /* 0x000fe40000004100 */
[C---:B------:R-:W-:Y:S01]  /*71d0*/  FMUL R2, R47.reuse, R5 ;  /* 0x000000052f027220 */ /* 0x040fe20000400000 */
[----:B------:R-:W-:Y:S01]  /*71e0*/  FMUL R7, R47, R7 ;  /* 0x000000072f077220 */ /* 0x000fe20000400000 */
[----:B------:R-:W-:Y:S01]  /*71f0*/  FFMA R0, R49, R3, R0 ;  /* 0x0000000331007223 */ /* 0x000fe20000000000 */
[----:B------:R-:W-:Y:S01]  /*7200*/  FMUL R3, R47, R6 ;  /* 0x000000062f037220 */ /* 0x000fe20000400000 */
[----:B------:R-:W-:Y:S01]  /*7210*/  FFMA R2, R49, R4, R2 ;  /* 0x0000000431027223 */ /* 0x000fe20000000002 */
[C---:B------:R-:W-:Y:S01]  /*7220*/  FMUL R4, R47.reuse, R8 ;  /* 0x000000082f047220 */ /* 0x040fe20000400000 */
[----:B------:R-:W-:Y:S01]  /*7230*/  FMUL R8, R47, R12 ;  /* 0x0000000c2f087220 */ /* 0x000fe20000400000 */
[----:B------:R-:W-:Y:S01]  /*7240*/  FFMA R3, R49, R50, R3 ;  /* 0x0000003231037223 */ /* 0x000fe20000000003 */
[C---:B------:R-:W-:Y:S01]  /*7250*/  FMUL R12, R47.reuse, R16 ;  /* 0x000000102f0c7220 */ /* 0x040fe20000400000 */
[C---:B------:R-:W-:Y:S01]  /*7260*/  FMUL R16, R47.reuse, R20 ;  /* 0x000000142f107220 */ /* 0x040fe20000400000 */
[C---:B------:R-:W-:Y:S01]  /*7270*/  FMUL R20, R47.reuse, R24 ;  /* 0x000000182f147220 */ /* 0x040fe20000400000 */
[C---:B------:R-:W-:Y:S01]  /*7280*/  FMUL R24, R47.reuse, R28 ;  /* 0x0000001c2f187220 */ /* 0x040fe20000400000 */
[C---:B------:R-:W-:Y:S01]  /*7290*/  FMUL R28, R47.reuse, R32 ;  /* 0x000000202f1c7220 */ /* 0x040fe20000400000 */
[--C-:B------:R-:W-:Y:S01]  /*72a0*/  HADD2.F32 R32, -RZ, R58.reuse.H0_H0 ;  /* 0x2000003aff207230 */ /* 0x100fe20000004100 */
[----:B------:R-:W-:Y:S01]  /*72b0*/  F2FP.F16.F32.PACK_AB R52, R2, R0 ;  /* 0x000000000234723e */ /* 0x000fe200000000ff */
[----:B------:R-:W-:Y:S02]  /*72c0*/  HADD2.F32 R0, -RZ, R58.H1_H1 ;  /* 0x3000003aff007230 */ /* 0x000fe40000004100 */
[----:B------:R-:W-:Y:S01]  /*72d0*/  FMUL R5, R47, R9 ;  /* 0x000000092f057220 */ /* 0x000fe20000400000 */
[--C-:B------:R-:W-:Y:S02]  /*72e0*/  HADD2.F32 R2, -RZ, R59.reuse.H0_H0 ;  /* 0x2000003bff027230 */ /* 0x100fe40000004100 */
[C---:B------:R-:W-:Y:S01]  /*72f0*/  FFMA R7, R49.reuse, R51, R7 ;  /* 0x0000003331077223 */ /* 0x040fe20000000007 */
[C---:B------:R-:W-:Y:S01]  /*7300*/  FFMA R4, R49.reuse, R32, R4 ;  /* 0x0000002031047223 */ /* 0x040fe20000000004 */
[----:B------:R-:W-:Y:S02]  /*7310*/  HADD2.F32 R32, -RZ, R59.H1_H1 ;  /* 0x3000003bff207230 */ /* 0x000fe40000004100 */
[----:B------:R-:W-:Y:S01]  /*7320*/  FFMA R5, R49, R0, R5 ;  /* 0x0000000031057223 */ /* 0x000fe20000000005 */
[--C-:B------:R-:W-:Y:S01]  /*7330*/  HADD2.F32 R0, -RZ, R64.reuse.H0_H0 ;  /* 0x20000040ff007230 */ /* 0x100fe20000004100 */
[----:B------:R-:W-:Y:S01]  /*7340*/  F2FP.F16.F32.PACK_AB R53, R7, R3 ;  /* 0x000000030735723e */ /* 0x000fe200000000ff */
[----:B------:R-:W-:Y:S01]  /*7350*/  FMUL R6, R47, R10 ;  /* 0x0000000a2f067220 */ /* 0x000fe20000400000 */
[--C-:B------:R-:W-:Y:S01]  /*7360*/  HADD2.F32 R3, -RZ, R65.reuse.H0_H0 ;  /* 0x20000041ff037230 */ /* 0x100fe20000004100 */
[----:B------:R-:W-:Y:S01]  /*7370*/  F2FP.F16.F32.PACK_AB R54, R5, R4 ;  /* 0x000000040536723e */ /* 0x000fe200000000ff */
[----:B------:R-:W-:Y:S01]  /*7380*/  FMUL R11, R47, R11 ;  /* 0x0000000b2f0b7220 */ /* 0x000fe20000400000 */
[----:B------:R-:W-:Y:S01]  /*7390*/  FFMA R6, R49, R2, R6 ;  /* 0x0000000231067223 */ /* 0x000fe20000000006 */
[----:B------:R-:W-:Y:S02]  /*73a0*/  HADD2.F32 R2, -RZ, R64.H1_H1 ;  /* 0x30000040ff027230 */ /* 0x000fe40000004100 */
[----:B------:R-:W-:Y:S01]  /*73b0*/  FMUL R9, R47, R13 ;  /* 0x0000000d2f097220 */ /* 0x000fe20000400000 */
[C---:B------:R-:W-:Y:S01]  /*73c0*/  FFMA R11, R49.reuse, R32, R11 ;  /* 0x00000020310b7223 */ /* 0x040fe2000000000b */
[----:B------:R-:W-:Y:S01]  /*73d0*/  FFMA R8, R49, R0, R8 ;  /* 0x0000000031087223 */ /* 0x000fe20000000008 */
[C---:B------:R-:W-:Y:S01]  /*73e0*/  FMUL R10, R47.reuse, R14 ;  /* 0x0000000e2f0a7220 */ /* 0x040fe20000400000 */
[----:B------:R-:W-:Y:S02]  /*73f0*/  HADD2.F32 R0, -RZ, R65.H1_H1 ;  /* 0x30000041ff007230 */ /* 0x000fe40000004100 */
[----:B------:R-:W-:Y:S01]  /*7400*/  FMUL R15, R47, R15 ;  /* 0x0000000f2f0f7220 */ /* 0x000fe20000400000 */
[C---:B------:R-:W-:Y:S01]  /*7410*/  FFMA R9, R49.reuse, R2, R9 ;  /* 0x0000000231097223 */ /* 0x040fe20000000009 */
[C---:B------:R-:W-:Y:S01]  /*7420*/  FFMA R10, R49.reuse, R3, R10 ;  /* 0x00000003310a7223 */ /* 0x040fe2000000000a */
[--C-:B------:R-:W-:Y:S02]  /*7430*/  HADD2.F32 R2, -RZ, R66.reuse.H0_H0 ;  /* 0x20000042ff027230 */ /* 0x100fe40000004100 */
[----:B------:R-:W-:Y:S01]  /*7440*/  FFMA R15, R49, R0, R15 ;  /* 0x00000000310f7223 */ /* 0x000fe2000000000f */
[----:B------:R-:W-:Y:S02]  /*7450*/  HADD2.F32 R3, -RZ, R66.H1_H1 ;  /* 0x30000042ff037230 */ /* 0x000fe40000004100 */
[C---:B------:R-:W-:Y:S01]  /*7460*/  FMUL R13, R47.reuse, R17 ;  /* 0x000000112f0d7220 */ /* 0x040fe20000400000 */
[--C-:B------:R-:W-:Y:S02]  /*7470*/  HADD2.F32 R0, -RZ, R67.reuse.H0_H0 ;  /* 0x20000043ff007230 */ /* 0x100fe40000004100 */
[----:B------:R-:W-:Y:S01]  /*7480*/  FMUL R14, R47, R18 ;  /* 0x000000122f0e7220 */ /* 0x000fe20000400000 */
[C---:B------:R-:W-:Y:S01]  /*7490*/  FFMA R12, R49.reuse, R2, R12 ;  /* 0x00000002310c7223 */ /* 0x040fe2000000000c */
[C---:B------:R-:W-:Y:S01]  /*74a0*/  FFMA R13, R49.reuse, R3, R13 ;  /* 0x00000003310d7223 */ /* 0x040fe2000000000d */
[----:B------:R-:W-:Y:S02]  /*74b0*/  HADD2.F32 R2, -RZ, R67.H1_H1 ;  /* 0x30000043ff027230 */ /* 0x000fe40000004100 */
[----:B------:R-:W-:Y:S01]  /*74c0*/  FFMA R14, R49, R0, R14 ;  /* 0x00000000310e7223 */ /* 0x000fe2000000000e */
[C---:B------:R-:W-:Y:S01]  /*74d0*/  FMUL R19, R47.reuse, R19 ;  /* 0x000000132f137220 */ /* 0x040fe20000400000 */
[--C-:B------:R-:W-:Y:S02]  /*74e0*/  HADD2.F32 R0, -RZ, R72.reuse.H0_H0 ;  /* 0x20000048ff007230 */ /* 0x100fe40000004100 */
[----:B------:R-:W-:Y:S01]  /*74f0*/  FMUL R17, R47, R21 ;  /* 0x000000152f117220 */ /* 0x000fe20000400000 */
[--C-:B------:R-:W-:Y:S02]  /*7500*/  HADD2.F32 R3, -RZ, R73.reuse.H0_H0 ;  /* 0x20000049ff037230 */ /* 0x100fe40000004100 */
[C---:B------:R-:W-:Y:S01]  /*7510*/  FFMA R19, R49.reuse, R2, R19 ;  /* 0x0000000231137223 */ /* 0x040fe20000000013 */
[----:B------:R-:W-:Y:S02]  /*7520*/  HADD2.F32 R2, -RZ, R72.H1_H1 ;  /* 0x30000048ff027230 */ /* 0x000fe40000004100 */
        /* <DEDUP_REMOVED lines=9> */
[----:B------:R-:W-:Y:S01]  /*75c0*/  FMUL R21, R47, R25 ;  /* 0x000000192f157220 */ /* 0x000fe20000400000 */
[----:B------:R-:W-:Y:S01]  /*75d0*/  F2FP.F16.F32.PACK_AB R55, R11, R6 ;  /* 0x000000060b37723e */ /* 0x000fe200000000ff */
[--C-:B------:R-:W-:Y:S02]  /*75e0*/  HADD2.F32 R3, -RZ, R75.reuse.H0_H0 ;  /* 0x2000004bff037230 */ /* 0x100fe40000004100 */
[----:B------:R-:W-:Y:S01]  /*75f0*/  FMUL R22, R47, R26 ;  /* 0x0000001a2f167220 */ /* 0x000fe20000400000 */
[C---:B------:R-:W-:Y:S01]  /*7600*/  FFMA R20, R49.reuse, R2, R20 ;  /* 0x0000000231147223 */ /* 0x040fe20000000014 */
[C---:B------:R-:W-:Y:S01]  /*7610*/  FFMA R21, R49.reuse, R0, R21 ;  /* 0x0000000031157223 */ /* 0x040fe20000000015 */
[----:B------:R1:W-:Y:S01]  /*7620*/  STS.128 [R104+0x2000], R52 ;  /* 0x0020003468007388 */ /* 0x0003e20000000c00 */
[----:B------:R-:W-:Y:S02]  /*7630*/  HADD2.F32 R0, -RZ, R75.H1_H1 ;  /* 0x3000004bff007230 */ /* 0x000fe40000004100 */
[----:B------:R-:W-:Y:S01]  /*7640*/  FFMA R22, R49, R3, R22 ;  /* 0x0000000331167223 */ /* 0x000fe20000000016 */
[----:B------:R-:W-:Y:S01]  /*7650*/  FMUL R27, R47, R27 ;  /* 0x0000001b2f1b7220 */ /* 0x000fe20000400000 */
[--C-:B------:R-:W-:Y:S01]  /*7660*/  HADD2.F32 R2, -RZ, R80.reuse.H0_H0 ;  /* 0x20000050ff027230 */ /* 0x100fe20000004100 */
[----:B------:R-:W-:Y:S01]  /*7670*/  F2FP.F16.F32.PACK_AB R8, R9, R8 ;  /* 0x000000080908723e */ /* 0x000fe200000000ff */
[----:B------:R-:W-:Y:S01]  /*7680*/  HADD2.F32 R3, -RZ, R80.H1_H1 ;  /* 0x30000050ff037230 */ /* 0x000fe20000004100 */
[----:B------:R-:W-:Y:S01]  /*7690*/  F2FP.F16.F32.PACK_AB R9, R15, R10 ;  /* 0x0000000a0f09723e */ /* 0x000fe200000000ff */
[----:B------:R-:W-:Y:S01]  /*76a0*/  FMUL R25, R47, R29 ;  /* 0x0000001d2f197220 */ /* 0x000fe20000400000 */
[--C-:B------:R-:W-:Y:S01]  /*76b0*/  HADD2.F32 R4, -RZ, R81.reuse.H0_H0 ;  /* 0x20000051ff047230 */ /* 0x100fe20000004100 */
[----:B------:R-:W-:Y:S01]  /*76c0*/  F2FP.F16.F32.PACK_AB R10, R13, R12 ;  /* 0x0000000c0d0a723e */ /* 0x000fe200000000ff */
[----:B------:R-:W-:Y:S01]  /*76d0*/  FMUL R26, R47, R30 ;  /* 0x0000001e2f1a7220 */ /* 0x000fe20000400000 */
[----:B------:R-:W-:Y:S01]  /*76e0*/  F2FP.F16.F32.PACK_AB R11, R19, R14 ;  /* 0x0000000e130b723e */ /* 0x000fe200000000ff */
[C---:B------:R-:W-:Y:S01]  /*76f0*/  FFMA R27, R49.reuse, R0, R27 ;  /* 0x00000000311b7223 */ /* 0x040fe2000000001b */
[C---:B------:R-:W-:Y:S01]  /*7700*/  FFMA R24, R49.reuse, R2, R24 ;  /* 0x0000000231187223 */ /* 0x040fe20000000018 */
[----:B------:R-:W-:Y:S02]  /*7710*/  HADD2.F32 R0, -RZ, R81.H1_H1 ;  /* 0x30000051ff007230 */ /* 0x000fe40000004100 */
[----:B------:R-:W-:Y:S01]  /*7720*/  FFMA R25, R49, R3, R25 ;  /* 0x0000000331197223 */ /* 0x000fe20000000019 */
[----:B------:R1:W-:Y:S01]  /*7730*/  STS.128 [R103+0x2010], R8 ;  /* 0x0020100867007388 */ /* 0x0003e20000000c00 */
[----:B------:R-:W-:Y:S01]  /*7740*/  FMUL R31, R47, R31 ;  /* 0x0000001f2f1f7220 */ /* 0x000fe20000400000 */
[--C-:B------:R-:W-:Y:S02]  /*7750*/  HADD2.F32 R2, -RZ, R82.reuse.H0_H0 ;  /* 0x20000052ff027230 */ /* 0x100fe40000004100 */
[----:B------:R-:W-:Y:S01]  /*7760*/  FFMA R26, R49, R4, R26 ;  /* 0x00000004311a7223 */ /* 0x000fe2000000001a */
[----:B------:R-:W-:Y:S02]  /*7770*/  HADD2.F32 R3, -RZ, R82.H1_H1 ;  /* 0x30000052ff037230 */ /* 0x000fe40000004100 */
[----:B------:R-:W-:Y:S01]  /*7780*/  FMUL R29, R47, R33 ;  /* 0x000000212f1d7220 */ /* 0x000fe20000400000 */
[--C-:B------:R-:W-:Y:S01]  /*7790*/  HADD2.F32 R4, -RZ, R83.reuse.H0_H0 ;  /* 0x20000053ff047230 */ /* 0x100fe20000004100 */
[----:B------:R-:W-:Y:S01]  /*77a0*/  F2FP.F16.F32.PACK_AB R16, R17, R16 ;  /* 0x000000101110723e */ /* 0x000fe200000000ff */
[----:B------:R-:W-:Y:S01]  /*77b0*/  FMUL R30, R47, R34 ;  /* 0x000000222f1e7220 */ /* 0x000fe20000400000 */
        /* <DEDUP_REMOVED lines=14> */
[----:B------:R-:W-:Y:S02]  /*78a0*/  F2FP.F16.F32.PACK_AB R27, R35, R30 ;  /* 0x0000001e231b723e */ /* 0x000fe400000000ff */
[----:B------:R-:W-:Y:S02]  /*78b0*/  LEA R0, R60, UR48, 0x3 ;  /* 0x000000303c007c11 */ /* 0x000fe4000f8e18ff */
[----:B------:R-:W-:Y:S01]  /*78c0*/  @P6 SHF.L.U32 R2, R101, 0x1f, RZ ;  /* 0x0000001f65026819 */ /* 0x000fe200000006ff */
        /* <DEDUP_REMOVED lines=9> */
[----:B------:R-:W-:Y:S02]  /*7960*/  UIADD3 UR12, UP0, UPT, UR52, 0x680, URZ ;  /* 0x00000680340c7890 */ /* 0x000fe4000ff1e0ff */
[----:B------:R-:W-:Y:S02]  /*7970*/  UIADD3 UR9, UPT, UPT, UR41, 0x20, URZ ;  /* 0x0000002029097890 */ /* 0x000fe4000fffe0ff */
[----:B------:R-:W-:Y:S02]  /*7980*/  UIADD3 UR8, UPT, UPT, UR48, 0x2200, URZ ;  /* 0x0000220030087890 */ /* 0x000fe4000fffe0ff */
[----:B------:R-:W-:Y:S01]  /*7990*/  UIADD3.X UR13, UPT, UPT, URZ, UR53, URZ, UP0, !UPT ;  /* 0x00000035ff0d7290 */ /* 0x000fe200087fe4ff */
[----:B------:R-:W-:Y:S01]  /*79a0*/  UMOV UR10, UR42 ;  /* 0x0000002a000a7c82 */ /* 0x000fe20008000000 */
[----:B------:R-:W-:Y:S01]  /*79b0*/  UMOV UR11, UR36 ;  /* 0x00000024000b7c82 */ /* 0x000fe20008000000 */
[----:B------:R-:W-:Y:S02]  /*79c0*/  UIADD3 UR5, UPT, UPT, UR41, 0xa0, URZ ;  /* 0x000000a029057890 */ /* 0x000fe4000fffe0ff */
[----:B------:R-:W-:Y:S01]  /*79d0*/  UIADD3 UR4, UPT, UPT, UR48, 0x3200, URZ ;  /* 0x0000320030047890 */ /* 0x000fe2000fffe0ff */
[----:B------:R-:W-:Y:S03]  /*79e0*/  UMOV UR6, UR42 ;  /* 0x0000002a00067c82 */ /* 0x000fe60008000000 */
[----:B------:R2:W-:Y:S01]  /*79f0*/  UTMASTG.3D [UR8], [UR12] ;  /* 0x000000080c0073b5 */ /* 0x0005e20008010000 */
[----:B------:R-:W-:Y:S04]  /*7a00*/  UMOV UR7, UR36 ;  /* 0x0000002400077c82 */ /* 0x000fe80008000000 */
[----:B------:R2:W-:Y:S01]  /*7a10*/  UTMASTG.3D [UR4], [UR12] ;  /* 0x000000040c0073b5 */ /* 0x0005e20008010000 */
[----:B------:R0:W-:Y:S01]  /*7a20*/  UTMACMDFLUSH ;  /* 0x00000000000079b7 */ /* 0x0001e20000000000 */
[----:B--2---:R-:W-:Y:S04]  /*7a30*/  DEPBAR.LE SB0, 0x1 ;  /* 0x000080400000791a */ /* 0x004fe80000000000 */
.L_x_126:
[----:B------:R-:W-:Y:S05]  /*7a40*/  BSYNC.RECONVERGENT B0 ;  /* 0x0000000000007941 */ /* 0x000fea0003800200 */
.L_x_125:
[----:B------:R-:W-:Y:S01]  /*7a50*/  BAR.SYNC.DEFER_BLOCKING 0x1, 0x80 ;  /* 0x0042000000007b1d */ /* 0x000fe20000010000 */
[----:B------:R-:W-:Y:S04]  /*7a60*/  UIADD3 UR40, UPT, UPT, UR51, 0x1, URZ ;  /* 0x0000000133287890 */ /* 0x000fe8000fffe0ff */
[----:B------:R-:W-:Y:S04]  /*7a70*/  UISETP.NE.AND UP0, UPT, UR40, 0x4, UPT ;  /* 0x000000042800788c */ /* 0x000fe8000bf05270 */
[----:B------:R-:W-:Y:S01]  /*7a80*/  USEL UR40, UR40, URZ, UP0 ;  /* 0x000000ff28287287 */ /* 0x000fe20008000000 */
[----:B------:R2:W-:Y:S01]  /*7a90*/  @P6 SYNCS.ARRIVE.TRANS64.RED.A1T0 RZ, [R63+URZ], RZ ;  /* 0x000000ff3fff69a7 */ /* 0x0005e200081004ff */
[----:B------:R-:W-:Y:S01]  /*7aa0*/  BSSY B1, `(.L_x_127) ;  /* 0x0000017000017945 */ /* 0x000fe20003800000 */
[----:B------:R-:W4:Y:S02]  /*7ab0*/  @P6 SYNCS.PHASECHK.TRANS64.TRYWAIT P0, [R0+URZ+0x40], R2 ;  /* 0x00004002000065a7 */ /* 0x000f2400080011ff */
[----:B----4-:R-:W-:Y:S01]  /*7ac0*/  @P6 SEL R61, RZ, 0x1, !P0 ;  /* 0x00000001ff3d6807 */ /* 0x010fe20004000000 */
[----:B--2---:R-:W-:Y:S06]  /*7ad0*/  @!P6 BRA `(.L_x_128) ;  /* 0x00000000004ce947 */ /* 0x004fec0003800000 */
        /* <DEDUP_REMOVED lines=9> */
[----:B------:R-:W-:Y:S04]  /*7b70*/  SHF.L.U32 R6, R101, 0x1f, RZ ;  /* 0x0000001f65067819 */ /* 0x000fe800000006ff */
[----:B------:R-:W2:Y:S02]  /*7b80*/  SYNCS.PHASECHK.TRANS64.TRYWAIT P0, [R0+URZ+0x40], R6 ;  /* 0x00004006000075a7 */ /* 0x000ea400080011ff */
[----:B--2---:R-:W-:Y:S05]  /*7b90*/  @!P0 BRA `(.L_x_131) ;  /* 0x0000002400d88947 */ /* 0x004fea0003800000 */
.L_x_130:
[----:B------:R-:W-:Y:S05]  /*7ba0*/  BSYNC B0 ;  /* 0x0000000000007941 */ /* 0x000fea0003800000 */
.L_x_129:
[----:B------:R-:W-:Y:S02]  /*7bb0*/  ISETP.NE.AND P0, PT, R62, RZ, PT ;  /* 0x000000ff3e00720c */ /* 0x000fe40003f05270 */
[----:B------:R-:W-:Y:S11]  /*7bc0*/  IADD3 R60, PT, PT, R60, 0x1, RZ ;  /* 0x000000013c3c7810 */ /* 0x000ff60007ffe0ff */
[----:B------:R4:W1:Y:S04]  /*7bd0*/  @P0 LDS.128 R56, [R5] ;  /* 0x0000000005380984 */ /* 0x0008680000000c00 */
[----:B------:R4:W1:Y:S04]  /*7be0*/  @P0 LDS.128 R64, [R4+0x10] ;  /* 0x0000100004400984 */ /* 0x0008680000000c00 */
[----:B------:R4:W1:Y:S04]  /*7bf0*/  @P0 LDS.128 R72, [R3+0x20] ;  /* 0x0000200003480984 */ /* 0x0008680000000c00 */
[----:B------:R4:W1:Y:S02]  /*7c00*/  @P0 LDS.128 R80, [R2+0x30] ;  /* 0x0000300002500984 */ /* 0x0008640000000c00 */
.L_x_128:
[----:B------:R-:W-:Y:S05]  /*7c10*/  BSYNC B1 ;  /* 0x0000000000017941 */ /* 0x000fea0003800000 */
.L_x_127:
        /* <DEDUP_REMOVED lines=21> */
.L_x_132:
        /* <DEDUP_REMOVED lines=151> */
.L_x_134:
[----:B------:R-:W-:Y:S05]  /*86e0*/  BSYNC.RECONVERGENT B0 ;  /* 0x0000000000007941 */ /* 0x000fea0003800200 */
.L_x_133:
        /* <DEDUP_REMOVED lines=21> */
.L_x_138:
[----:B------:R-:W-:Y:S05]  /*8840*/  BSYNC B0 ;  /* 0x0000000000007941 */ /* 0x000fea0003800000 */
.L_x_137:
[----:B------:R-:W-:Y:S11]  /*8850*/  ISETP.NE.AND P0, PT, R62, RZ, PT ;  /* 0x000000ff3e00720c */ /* 0x000ff60003f05270 */
[----:B------:R-:W-:Y:S02]  /*8860*/  @!UPT UIADD3 URZ, UPT, UPT, URZ, URZ, URZ ;  /* 0x000000fffffff290 */ /* 0x000fe4000fffe0ff */
[----:B------:R4:W1:Y:S04]  /*8870*/  @P0 LDS.128 R56, [R4] ;  /* 0x0000000004380984 */ /* 0x0008680000000c00 */
[----:B------:R4:W1:Y:S04]  /*8880*/  @P0 LDS.128 R64, [R3+0x10] ;  /* 0x0000100003400984 */ /* 0x0008680000000c00 */
[----:B------:R4:W1:Y:S04]  /*8890*/  @P0 LDS.128 R72, [R2+0x20] ;  /* 0x0000200002480984 */ /* 0x0008680000000c00 */
[----:B------:R4:W1:Y:S02]  /*88a0*/  @P0 LDS.128 R80, [R60+0x30] ;  /* 0x000030003c500984 */ /* 0x0008640000000c00 */
.L_x_136:
[----:B------:R-:W-:Y:S05]  /*88b0*/  BSYNC B1 ;  /* 0x0000000000017941 */ /* 0x000fea0003800000 */
.L_x_135:
        /* <DEDUP_REMOVED lines=21> */
.L_x_140:
[----:B------:R-:W-:Y:S01]  /*8a10*/  ISETP.NE.AND P0, PT, R106, RZ, PT ;  /* 0x000000ff6a00720c */ /* 0x000fe20003f05270 */
[----:B------:R-:W-:Y:S05]  /*8a20*/  WARPSYNC.ALL ;  /* 0x0000000000007948 */ /* 0x000fea0003800000 */
[----:B------:R-:W-:Y:S01]  /*8a30*/  R2UR UR4, R48 ;  /* 0x00000000300472ca */ /* 0x000fe200000e0000 */
[--C-:B-1----:R-:W-:Y:S01]  /*8a40*/  HADD2.F32 R48, -RZ, R56.reuse.H0_H0 ;  /* 0x20000038ff307230 */ /* 0x102fe20000004100 */
[----:B------:R-:W-:Y:S01]  /*8a50*/  IADD3 R112, PT, PT, R112, 0xd0, RZ ;  /* 0x000000d070707810 */ /* 0x000fe20007ffe0ff */
[----:B------:R-:W-:Y:S01]  /*8a60*/  HADD2.F32 R50, -RZ, R56.H1_H1 ;  /* 0x30000038ff327230 */ /* 0x000fe20000004100 */
[----:B------:R-:W-:Y:S01]  /*8a70*/  BSSY.RECONVERGENT B0, `(.L_x_141) ;  /* 0x000008d000007945 */ /* 0x000fe20003800200 */
[--C-:B------:R-:W-:Y:S01]  /*8a80*/  HADD2.F32 R51, -RZ, R57.reuse.H0_H0 ;  /* 0x20000039ff337230 */ /* 0x100fe20000004100 */
[----:B------:R-:W-:Y:S01]  /*8a90*/  LOP3.LUT R112, R112, 0xfefffff8, RZ, 0xc0, !PT ;  /* 0xfefffff870707812 */ /* 0x000fe200078ec0ff */
[----:B------:R-:W-:Y:S02]  /*8aa0*/  HADD2.F32 R52, -RZ, R57.H1_H1 ;  /* 0x30000039ff347230 */ /* 0x000fe40000004100 */
[--C-:B------:R-:W-:Y:S02]  /*8ab0*/  HADD2.F32 R53, -RZ, R58.reuse.H0_H0 ;  /* 0x2000003aff357230 */ /* 0x100fe40000004100 */
[----:B------:R-:W-:Y:S02]  /*8ac0*/  HADD2.F32 R54, -RZ, R58.H1_H1 ;  /* 0x3000003aff367230 */ /* 0x000fe40000004100 */
[----:B----4-:R-:W1:Y:S01]  /*8ad0*/  LDTM.x32 R4, tmem[UR4+0x60] ;  /* 0x00006004000479ee */ /* 0x010e6200082c0000 */
[----:B------:R-:W-:Y:S01]  /*8ae0*/  NOP ;  /* 0x0000000000007918 */ /* 0x000fe20000000000 */
[----:B-1----:R1:W-:Y:S01]  /*8af0*/  SYNCS.ARRIVE.TRANS64.RED.A1T0 RZ, [R112+URZ], RZ ;  /* 0x000000ff70ff79a7 */ /* 0x0023e200081004ff */
[--C-:B------:R-:W-:Y:S02]  /*8b00*/  HADD2.F32 R55, -RZ, R59.reuse.H0_H0 ;  /* 0x2000003bff377230 */ /* 0x100fe40000004100 */
[----:B------:R-:W-:Y:S02]  /*8b10*/  HADD2.F32 R56, -RZ, R59.H1_H1 ;  /* 0x3000003bff387230 */ /* 0x000fe40000004100 */
        /* <DEDUP_REMOVED lines=9> */
[C---:B------:R-:W-:Y:S01]  /*8bb0*/  FMUL R4, R47.reuse, R4 ;  /* 0x000000042f047220 */ /* 0x040fe20000400000 */
[C---:B------:R-:W-:Y:S01]  /*8bc0*/  FMUL R5, R47.reuse, R5 ;  /* 0x000000052f057220 */ /* 0x040fe20000400000 */
[C---:B------:R-:W-:Y:S01]  /*8bd0*/  FMUL R6, R47.reuse, R6 ;  /* 0x000000062f067220 */ /* 0x040fe20000400000 */
[----:B------:R-:W-:Y:S01]  /*8be0*/  FMUL R7, R47, R7 ;  /* 0x000000072f077220 */ /* 0x000fe20000400000 */
[C---:B------:R-:W-:Y:S01]  /*8bf0*/  FFMA R4, R49.reuse, R48, R4 ;  /* 0x0000003031047223 */ /* 0x040fe20000000004 */
[C---:B------:R-:W-:Y:S01]  /*8c00*/  FFMA R5, R49.reuse, R50, R5 ;  /* 0x0000003231057223 */ /* 0x040fe20000000005 */
[C---:B------:R-:W-:Y:S01]  /*8c10*/  FFMA R6, R49.reuse, R51, R6 ;  /* 0x0000003331067223 */ /* 0x040fe20000000006 */
[----:B------:R-:W-:Y:S01]  /*8c20*/  FFMA R7, R49, R52, R7 ;  /* 0x0000003431077223 */ /* 0x000fe20000000007 */
[C---:B------:R-:W-:Y:S01]  /*8c30*/  FMUL R8, R47.reuse, R8 ;  /* 0x000000082f087220 */ /* 0x040fe20000400000 */
[----:B------:R-:W-:Y:S01]  /*8c40*/  FMUL R9, R47, R9 ;  /* 0x000000092f097220 */ /* 0x000fe20000400000 */
[----:B------:R-:W-:Y:S01]  /*8c50*/  F2FP.F16.F32.PACK_AB R4, R5, R4 ;  /* 0x000000040504723e */ /* 0x000fe200000000ff */
[----:B------:R-:W-:Y:S01]  /*8c60*/  FMUL R10, R47, R10 ;  /* 0x0000000a2f0a7220 */ /* 0x000fe20000400000 */
[----:B------:R-:W-:Y:S01]  /*8c70*/  F2FP.F16.F32.PACK_AB R5, R7, R6 ;  /* 0x000000060705723e */ /* 0x000fe200000000ff */
[C---:B------:R-:W-:Y:S01]  /*8c80*/  FFMA R8, R49.reuse, R53, R8 ;  /* 0x0000003531087223 */ /* 0x040fe20000000008 */
[C---:B------:R-:W-:Y:S01]  /*8c90*/  FFMA R9, R49.reuse, R54, R9 ;  /* 0x0000003631097223 */ /* 0x040fe20000000009 */
[----:B------:R-:W-:Y:S01]  /*8ca0*/  FFMA R10, R49, R55, R10 ;  /* 0x00000037310a7223 */ /* 0x000fe2000000000a */
[C---:B------:R-:W-:Y:S01]  /*8cb0*/  FMUL R11, R47.reuse, R11 ;  /* 0x0000000b2f0b7220 */ /* 0x040fe20000400000 */
[C---:B------:R-:W-:Y:S01]  /*8cc0*/  FMUL R0, R47.reuse, R12 ;  /* 0x0000000c2f007220 */ /* 0x040fe20000400000 */
[----:B------:R-:W-:Y:S01]  /*8cd0*/  FMUL R2, R47, R13 ;  /* 0x0000000d2f027220 */ /* 0x000fe20000400000 */
[----:B------:R-:W-:Y:S01]  /*8ce0*/  F2FP.F16.F32.PACK_AB R6, R9, R8 ;  /* 0x000000080906723e */ /* 0x000fe200000000ff */
[C---:B------:R-:W-:Y:S01]  /*8cf0*/  FFMA R11, R49.reuse, R56, R11 ;  /* 0x00000038310b7223 */ /* 0x040fe2000000000b */
[C---:B------:R-:W-:Y:S01]  /*8d00*/  FFMA R0, R49.reuse, R57, R0 ;  /* 0x0000003931007223 */ /* 0x040fe20000000000 */
[----:B------:R-:W-:Y:S01]  /*8d10*/  FFMA R2, R49, R58, R2 ;  /* 0x0000003a31027223 */ /* 0x000fe20000000002 */
[C---:B------:R-:W-:Y:S01]  /*8d20*/  FMUL R3, R47.reuse, R14 ;  /* 0x0000000e2f037220 */ /* 0x040fe20000400000 */
[C---:B------:R-:W-:Y:S01]  /*8d30*/  FMUL R15, R47.reuse, R15 ;  /* 0x0000000f2f0f7220 */ /* 0x040fe20000400000 */
[C---:B------:R-:W-:Y:S01]  /*8d40*/  FMUL R12, R47.reuse, R16 ;  /* 0x000000102f0c7220 */ /* 0x040fe20000400000 */
[----:B------:R-:W-:Y:S01]  /*8d50*/  FMUL R13, R47, R17 ;  /* 0x000000112f0d7220 */ /* 0x000fe20000400000 */
[----:B------:R-:W-:Y:S01]  /*8d60*/  FFMA R3, R49, R59, R3 ;  /* 0x0000003b31037223 */ /* 0x000fe20000000003 */
[----:B------:R-:W-:Y:S01]  /*8d70*/  FMUL R14, R47, R18 ;  /* 0x000000122f0e7220 */ /* 0x000fe20000400000 */
[----:B------:R-:W-:Y:S01]  /*8d80*/  FFMA R15, R49, R60, R15 ;  /* 0x0000003c310f7223 */ /* 0x000fe2000000000f */
[----:B------:R-:W-:Y:S01]  /*8d90*/  FMUL R19, R47, R19 ;  /* 0x000000132f137220 */ /* 0x000fe20000400000 */
[----:B------:R-:W-:Y:S01]  /*8da0*/  F2FP.F16.F32.PACK_AB R7, R11, R10 ;  /* 0x0000000a0b07723e */ /* 0x000fe200000000ff */
[----:B------:R-:W-:Y:S01]  /*8db0*/  FFMA R12, R49, R61, R12 ;  /* 0x0000003d310c7223 */ /* 0x000fe2000000000c */
[----:B------:R-:W-:Y:S02]  /*8dc0*/  HADD2.F32 R66, -RZ, R72.H1_H1 ;  /* 0x30000048ff427230 */ /* 0x000fe40000004100 */
[----:B------:R-:W-:Y:S01]  /*8dd0*/  FMUL R16, R47, R20 ;  /* 0x000000142f107220 */ /* 0x000fe20000400000 */
[----:B------:R-:W-:Y:S01]  /*8de0*/  FFMA R13, R49, R62, R13 ;  /* 0x0000003e310d7223 */ /* 0x000fe2000000000d */
[----:B------:R1:W-:Y:S01]  /*8df0*/  STS.128 [R104+0x6000], R4 ;  /* 0x0060000468007388 */ /* 0x0003e20000000c00 */
[--C-:B------:R-:W-:Y:S02]  /*8e00*/  HADD2.F32 R67, -RZ, R73.reuse.H0_H0 ;  /* 0x20000049ff437230 */ /* 0x100fe40000004100 */
[----:B------:R-:W-:Y:S01]  /*8e10*/  FMUL R17, R47, R21 ;  /* 0x000000152f117220 */ /* 0x000fe20000400000 */
[----:B------:R-:W-:Y:S01]  /*8e20*/  FFMA R14, R49, R63, R14 ;  /* 0x0000003f310e7223 */ /* 0x000fe2000000000e */
[----:B------:R-:W-:Y:S02]  /*8e30*/  HADD2.F32 R68, -RZ, R73.H1_H1 ;  /* 0x30000049ff447230 */ /* 0x000fe40000004100 */
[----:B------:R-:W-:Y:S01]  /*8e40*/  FMUL R18, R47, R22 ;  /* 0x000000162f127220 */ /* 0x000fe20000400000 */
[----:B------:R-:W-:Y:S01]  /*8e50*/  FFMA R19, R49, R64, R19 ;  /* 0x0000004031137223 */ /* 0x000fe20000000013 */
        /* <DEDUP_REMOVED lines=14> */
[----:B------:R-:W-:Y:S01]  /*8f40*/  F2FP.F16.F32.PACK_AB R8, R2, R0 ;  /* 0x000000000208723e */ /* 0x000fe200000000ff */
[----:B------:R-:W-:Y:S01]  /*8f50*/  FFMA R20, R49, R69, R20 ;  /* 0x0000004531147223 */ /* 0x000fe20000000014 */
[----:B------:R-:W-:Y:S01]  /*8f60*/  F2FP.F16.F32.PACK_AB R9, R15, R3 ;  /* 0x000000030f09723e */ /* 0x000fe200000000ff */
[----:B------:R-:W-:Y:S01]  /*8f70*/  HADD2.F32 R74, -RZ, R80.H1_H1 ;  /* 0x30000050ff4a7230 */ /* 0x000fe20000004100 */
[----:B------:R-:W-:Y:S01]  /*8f80*/  F2FP.F16.F32.PACK_AB R10, R13, R12 ;  /* 0x0000000c0d0a723e */ /* 0x000fe200000000ff */
[----:B------:R-:W-:Y:S01]  /*8f90*/  FMUL R24, R47, R28 ;  /* 0x0000001c2f187220 */ /* 0x000fe20000400000 */
[----:B------:R-:W-:Y:S01]  /*8fa0*/  F2FP.F16.F32.PACK_AB R11, R19, R14 ;  /* 0x0000000e130b723e */ /* 0x000fe200000000ff */
[----:B------:R-:W-:Y:S01]  /*8fb0*/  FFMA R21, R49, R70, R21 ;  /* 0x0000004631157223 */ /* 0x000fe20000000015 */
[--C-:B------:R-:W-:Y:S02]  /*8fc0*/  HADD2.F32 R75, -RZ, R81.reuse.H0_H0 ;  /* 0x20000051ff4b7230 */ /* 0x100fe40000004100 */
[----:B------:R-:W-:Y:S01]  /*8fd0*/  FMUL R25, R47, R29 ;  /* 0x0000001d2f197220 */ /* 0x000fe20000400000 */
[----:B------:R-:W-:Y:S01]  /*8fe0*/  FFMA R22, R49, R71, R22 ;  /* 0x0000004731167223 */ /* 0x000fe20000000016 */
[----:B------:R1:W-:Y:S01]  /*8ff0*/  STS.128 [R103+0x6010], R8 ;  /* 0x0060100867007388 */ /* 0x0003e20000000c00 */
        /* <DEDUP_REMOVED lines=13> */
[----:B------:R-:W-:Y:S02]  /*90d0*/  HADD2.F32 R80, -RZ, R83.H1_H1 ;  /* 0x30000053ff507230 */ /* 0x000fe40000004100 */
[----:B------:R-:W-:Y:S01]  /*90e0*/  FMUL R30, R47, R34 ;  /* 0x000000222f1e7220 */ /* 0x000fe20000400000 */
        /* <DEDUP_REMOVED lines=37> */
.L_x_142:
[----:B------:R-:W-:Y:S05]  /*9340*/  BSYNC.RECONVERGENT B0 ;  /* 0x0000000000007941 */ /* 0x000fea0003800200 */
.L_x_141:
[----:B------:R-:W-:Y:S01]  /*9350*/  BAR.SYNC.DEFER_BLOCKING 0x1, 0x80 ;  /* 0x0042000000007b1d */ /* 0x000fe20000010000 */
[----:B------:R-:W-:Y:S01]  /*9360*/  UISETP.NE.AND UP0, UPT, UR49, -0x4, UPT ;  /* 0xfffffffc3100788c */ /* 0x000fe2000bf05270 */
[----:B------:R-:W-:Y:S08]  /*9370*/  IADD3 R45, PT, PT, R45, 0x1, RZ ;  /* 0x000000012d2d7810 */ /* 0x000ff00007ffe0ff */
[----:B------:R-:W-:Y:S05]  /*9380*/  BRA.U !UP0, `(.L_x_143) ;  /* 0x0000000108287547 */ /* 0x000fea000b800000 */
[----:B------:R-:W-:Y:S01]  /*9390*/  ISETP.NE.AND P0, PT, R111, RZ, PT ;  /* 0x000000ff6f00720c */ /* 0x000fe20003f05270 */
[----:B------:R-:W-:Y:S01]  /*93a0*/  IMAD.U32 R2, RZ, RZ, UR51 ;  /* 0x00000033ff027e24 */ /* 0x000fe2000f8e00ff */
[----:B------:R-:W-:Y:S01]  /*93b0*/  UIADD3 UR51, UPT, UPT, UR51, 0x1, URZ ;  /* 0x0000000133337890 */ /* 0x000fe2000fffe0ff */
[----:B------:R-:W-:Y:S03]  /*93c0*/  IMAD.U32 R0, RZ, RZ, UR37 ;  /* 0x00000025ff007e24 */ /* 0x000fe6000f8e00ff */
[----:B------:R-:W-:Y:S04]  /*93d0*/  UISETP.NE.AND UP0, UPT, UR51, 0x4, UPT ;  /* 0x000000043300788c */ /* 0x000fe8000bf05270 */
[----:B------:R-:W-:Y:S03]  /*93e0*/  USEL UR51, UR51, URZ, UP0 ;  /* 0x000000ff33337287 */ /* 0x000fe60008000000 */
[----:B------:R-:W-:Y:S05]  /*93f0*/  @P0 LEA R2, R2, UR48, 0x3 ;  /* 0x0000003002020c11 */ /* 0x000fea000f8e18ff */
[----:B------:R-:W-:Y:S05]  /*9400*/  @P0 VIADD R2, R2, 0x60 ;  /* 0x0000006002020836 */ /* 0x000fea0000000000 */
[----:B------:R-:W-:Y:S04]  /*9410*/  @P0 PRMT R0, R0, 0x654, R2 ;  /* 0x0000065400000816 */ /* 0x000fe80000000002 */
[----:B------:R2:W-:Y:S03]  /*9420*/  @P0 SYNCS.ARRIVE.TRANS64.RED.A1T0 RZ, [R0+URZ], RZ ;  /* 0x000000ff00ff09a7 */ /* 0x0005e600081004ff */
.L_x_143:
[----:B------:R-:W-:Y:S01]  /*9430*/  ISETP.NE.AND P2, PT, R107, RZ, PT ;  /* 0x000000ff6b00720c */ /* 0x000fe20003f45270 */
[----:B------:R-:W-:Y:S01]  /*9440*/  UIADD3 UR49, UPT, UPT, UR49, 0x4, URZ ;  /* 0x0000000431317890 */ /* 0x000fe2000fffe0ff */
[----:B------:R-:W-:Y:S01]  /*9450*/  ISETP.NE.AND P0, PT, R109, 0x2, PT ;  /* 0x000000026d00780c */ /* 0x000fe20003f05270 */
[----:B------:R-:W-:Y:S01]  /*9460*/  IMAD.IADD R15, R43, 0x1, R90 ;  /* 0x000000012b0f7824 */ /* 0x000fe200078e025a */
[----:B------:R-:W-:Y:S01]  /*9470*/  ISETP.NE.AND P1, PT, R45, 0x4, PT ;  /* 0x000000042d00780c */ /* 0x000fe20003f25270 */
[----:B------:R-:W-:Y:S01]  /*9480*/  IMAD.IADD R14, R44, 0x1, R91 ;  /* 0x000000012c0e7824 */ /* 0x000fe200078e025b */
[----:B------:R-:W-:Y:S02]  /*9490*/  SEL R2, RZ, 0x1, P0 ;  /* 0x00000001ff027807 */ /* 0x000fe40000000000 */
[----:B--2---:R-:W-:Y:S02]  /*94a0*/  SEL R0, RZ, 0x1, P1 ;  /* 0x00000001ff007807 */ /* 0x004fe40000800000 */
[----:B------:R-:W-:Y:S02]  /*94b0*/  LOP3.LUT R99, R99, R2, RZ, 0x3c, !PT ;  /* 0x0000000263637212 */ /* 0x000fe400078e3cff */
[----:B------:R-:W-:Y:S02]  /*94c0*/  LOP3.LUT R100, R100, R0, RZ, 0x3c, !PT ;  /* 0x0000000064647212 */ /* 0x000fe400078e3cff */
[----:B------:R-:W-:Y:S02]  /*94d0*/  @P2 R2UR UR36, R98 ;  /* 0x00000000622422ca */ /* 0x000fe400000e0000 */
[----:B------:R-:W-:Y:S02]  /*94e0*/  SEL R109, R109, RZ, P0 ;  /* 0x000000ff6d6d7207 */ /* 0x000fe40000000000 */
[----:B------:R-:W-:Y:S01]  /*94f0*/  SEL R45, R45, RZ, P1 ;  /* 0x000000ff2d2d7207 */ /* 0x000fe20000800000 */
[----:B------:R-:W-:Y:S10]  /*9500*/  @P2 BRA `(.L_x_144) ;  /* 0xffffffc000082947 */ /* 0x000ff4000383ffff */
[----:B------:R-:W-:-:S09]  /*9510*/  UISETP.NE.AND UP0, UPT, UR50, URZ, UPT ;  /* 0x000000ff3200728c */ /* 0x000fd2000bf05270 */
[----:B------:R-:W-:Y:S05]  /*9520*/  BRA.U !UP0, `(.L_x_145) ;  /* 0x0000000108487547 */ /* 0x000fea000b800000 */
[----:B------:R-:W2:Y:S02]  /*9530*/  LDCU.64 UR4, c[0x0][0x890] ;  /* 0x00011200ff0477ac */ /* 0x000ea40008000a00 */
[----:B--2---:R-:W-:-:S04]  /*9540*/  UISETP.NE.U32.AND UP0, UPT, UR4, URZ, UPT ;  /* 0x000000ff0400728c */ /* 0x004fc8000bf05070 */
[----:B------:R-:W-:-:S09]  /*9550*/  UISETP.NE.AND.EX UP0, UPT, UR5, URZ, UPT, UP0 ;  /* 0x000000ff0500728c */ /* 0x000fd2000bf05300 */
[----:B------:R-:W-:Y:S05]  /*9560*/  BRA.U UP0, `(.L_x_146) ;  /* 0x00000001000c7547 */ /* 0x000fea000b800000 */
[----:B------:R-:W-:-:S13]  /*9570*/  FSETP.NEU.AND P0, PT, R49, RZ, PT ;  /* 0x000000ff3100720b */ /* 0x000fda0003f0d000 */
[----:B------:R-:W-:Y:S05]  /*9580*/  @!P0 EXIT ;  /* 0x000000000000894d */ /* 0x000fea0003800000 */
[----:B------:R-:W-:Y:S05]  /*9590*/  BRA `(.L_x_145) ;  /* 0x00000000002c7947 */ /* 0x000fea0003800000 */
.L_x_146:
[----:B------:R-:W-:Y:S01]  /*95a0*/  ISETP.NE.AND P0, PT, R108, RZ, PT ;  /* 0x000000ff6c00720c */ /* 0x000fe20003f05270 */
[----:B------:R-:W-:-:S12]  /*95b0*/  BSSY.RECONVERGENT B0, `(.L_x_145) ;  /* 0x0000009000007945 */ /* 0x000fd80003800200 */
[----:B------:R-:W-:Y:S05]  /*95c0*/  @P0 BRA `(.L_x_147) ;  /* 0x0000000000140947 */ /* 0x000fea0003800000 */
[----:B------:R-:W2:Y:S02]  /*95d0*/  LDCU.64 UR4, c[0x0][0x888] ;  /* 0x00011100ff0477ac */ /* 0x000ea40008000a00 */
[----:B--2---:R-:W-:-:S04]  /*95e0*/  ISETP.NE.U32.AND P0, PT, RZ, UR4, PT ;  /* 0x00000004ff007c0c */ /* 0x004fc8000bf05070 */
[----:B------:R-:W-:-:S13]  /*95f0*/  ISETP.NE.AND.EX P0, PT, RZ, UR5, PT, P0 ;  /* 0x00000005ff007c0c */ /* 0x000fda000bf05300 */
[----:B------:R-:W-:Y:S05]  /*9600*/  @!P0 EXIT ;  /* 0x000000000000894d */ /* 0x000fea0003800000 */
[----:B------:R-:W-:Y:S05]  /*9610*/  BRA `(.L_x_148) ;  /* 0x0000000000087947 */ /* 0x000fea0003800000 */
.L_x_147:
[----:B------:R-:W-:-:S13]  /*9620*/  FSETP.NEU.AND P0, PT, R49, RZ, PT ;  /* 0x000000ff3100720b */ /* 0x000fda0003f0d000 */
[----:B------:R-:W-:Y:S05]  /*9630*/  @!P0 EXIT ;  /* 0x000000000000894d */ /* 0x000fea0003800000 */
.L_x_148:
[----:B------:R-:W-:Y:S05]  /*9640*/  BSYNC.RECONVERGENT B0 ;  /* 0x0000000000007941 */ /* 0x000fea0003800200 */
.L_x_145:
[----:B------:R-:W-:Y:S01]  /*9650*/  ULEA UR4, UR51, UR48, 0x3 ;  /* 0x0000003033047291 */ /* 0x000fe2000f8e18ff */
[----:B------:R-:W-:-:S04]  /*9660*/  DEPBAR.LE SB0, 0x0 ;  /* 0x000080000000791a */ /* 0x000fc80000000000 */
[----:B------:R-:W-:-:S04]  /*9670*/  UIADD3 UR4, UPT, UPT, UR4, 0x60, URZ ;  /* 0x0000006004047890 */ /* 0x000fc8000fffe0ff */
[----:B------:R-:W-:-:S09]  /*9680*/  UPRMT UR4, UR37, 0x654, UR4 ;  /* 0x0000065425047896 */ /* 0x000fd20008000004 */
[----:B------:R-:W-:Y:S01]  /*9690*/  SYNCS.ARRIVE.TRANS64.RED.A1T0 RZ, [UR4], RZ ;  /* 0x000000ffffff79a7 */ /* 0x000fe20008100404 */
[----:B------:R-:W-:Y:S05]  /*96a0*/  EXIT ;  /* 0x000000000000794d */ /* 0x000fea0003800000 */
.L_x_24:
[----:B--2---:R2:W4:Y:S02]  /*96b0*/  SYNCS.PHASECHK.TRANS64.TRYWAIT P0, [R2+URZ+0x100], R3 ;  /* 0x00010003020075a7 */ /* 0x00452400080011ff */
[----:B----4-:R-:W-:Y:S05]  /*96c0*/  @!P0 NANOSLEEP.SYNCS 0x989680 ;  /* 0x009896800000895d */ /* 0x010fea0003900000 */
[----:B------:R-:W4:Y:S02]  /*96d0*/  @!P0 SYNCS.PHASECHK.TRANS64 P0, [R2+URZ+0x100], R3 ;  /* 0x00010003020085a7 */ /* 0x000f2400080010ff */
[----:B----4-:R-:W-:Y:S05]  /*96e0*/  @!P0 BRA `(.L_x_24) ;  /* 0xfffffffc00f08947 */ /* 0x010fea000383ffff */
[----:B------:R-:W-:Y:S05]  /*96f0*/  BRA `(.L_x_149) ;  /* 0xffffff8000447947 */ /* 0x000fea000383ffff */
.L_x_27:
[----:B------:R-:W-:-:S07]  /*9700*/  MOV R2, UR33 ;  /* 0x0000002100027c02 */ /* 0x000fce0008000f00 */
.L_x_150:
[----:B-1----:R1:W2:Y:S02]  /*9710*/  SYNCS.PHASECHK.TRANS64.TRYWAIT P0, [R2+URZ+0x20], R4 ;  /* 0x00002004020075a7 */ /* 0x0022a400080011ff */
[----:B--2---:R-:W-:Y:S05]  /*9720*/  @!P0 NANOSLEEP.SYNCS 0x989680 ;  /* 0x009896800000895d */ /* 0x004fea0003900000 */
[----:B------:R-:W2:Y:S02]  /*9730*/  @!P0 SYNCS.PHASECHK.TRANS64 P0, [R2+URZ+0x20], R4 ;  /* 0x00002004020085a7 */ /* 0x000ea400080010ff */
[----:B--2---:R-:W-:Y:S05]  /*9740*/  @!P0 BRA `(.L_x_150) ;  /* 0xfffffffc00f08947 */ /* 0x004fea000383ffff */
[----:B------:R-:W-:Y:S05]  /*9750*/  BRA `(.L_x_26) ;  /* 0xffffff8000ac7947 */ /* 0x000fea000383ffff */
.L_x_34:
[----:B-1----:R-:W-:-:S07]  /*9760*/  MOV R2, UR17 ;  /* 0x0000001100027c02 */ /* 0x002fce0008000f00 */
.L_x_151:
[----:B-1----:R1:W2:Y:S02]  /*9770*/  SYNCS.PHASECHK.TRANS64.TRYWAIT P0, [R2+URZ+0x20], R4 ;  /* 0x00002004020075a7 */ /* 0x0022a400080011ff */
[----:B--2---:R-:W-:Y:S05]  /*9780*/  @!P0 NANOSLEEP.SYNCS 0x989680 ;  /* 0x009896800000895d */ /* 0x004fea0003900000 */
[----:B------:R-:W2:Y:S02]  /*9790*/  @!P0 SYNCS.PHASECHK.TRANS64 P0, [R2+URZ+0x20], R4 ;  /* 0x00002004020085a7 */ /* 0x000ea400080010ff */
[----:B--2---:R-:W-:Y:S05]  /*97a0*/  @!P0 BRA `(.L_x_151) ;  /* 0xfffffffc00f08947 */ /* 0x004fea000383ffff */
[----:B------:R-:W-:Y:S05]  /*97b0*/  BRA `(.L_x_33) ;  /* 0xffffff8400687947 */ /* 0x000fea000383ffff */
.L_x_39:
[----:B-1----:R1:W2:Y:S02]  /*97c0*/  SYNCS.PHASECHK.TRANS64.TRYWAIT P0, [R2+URZ+0x90], R3 ;  /* 0x00009003020075a7 */ /* 0x0022a400080011ff */
[----:B--2---:R-:W-:Y:S05]  /*97d0*/  @!P0 NANOSLEEP.SYNCS 0x989680 ;  /* 0x009896800000895d */ /* 0x004fea0003900000 */
[----:B------:R-:W2:Y:S02]  /*97e0*/  @!P0 SYNCS.PHASECHK.TRANS64 P0, [R2+URZ+0x90], R3 ;  /* 0x00009003020085a7 */ /* 0x000ea400080010ff */
[----:B--2---:R-:W-:Y:S05]  /*97f0*/  @!P0 BRA `(.L_x_39) ;  /* 0xfffffffc00f08947 */ /* 0x004fea000383ffff */
[----:B------:R-:W-:Y:S05]  /*9800*/  BRA `(.L_x_152) ;  /* 0xffffff88000c7947 */ /* 0x000fea000383ffff */
.L_x_43:
[----:B---3--:R-:W-:-:S07]  /*9810*/  MOV R0, UR4 ;  /* 0x0000000400007c02 */ /* 0x008fce0008000f00 */
.L_x_153:
[----:B-1----:R1:W2:Y:S02]  /*9820*/  SYNCS.PHASECHK.TRANS64.TRYWAIT P0, [R0+URZ], R2 ;  /* 0x00000002000075a7 */ /* 0x0022a400080011ff */
[----:B--2---:R-:W-:Y:S05]  /*9830*/  @!P0 NANOSLEEP.SYNCS 0x989680 ;  /* 0x009896800000895d */ /* 0x004fea0003900000 */
[----:B------:R-:W2:Y:S02]  /*9840*/  @!P0 SYNCS.PHASECHK.TRANS64 P0, [R0+URZ], R2 ;  /* 0x00000002000085a7 */ /* 0x000ea400080010ff */
[----:B--2---:R-:W-:Y:S05]  /*9850*/  @!P0 BRA `(.L_x_153) ;  /* 0xfffffffc00f08947 */ /* 0x004fea000383ffff */
[----:B------:R-:W-:Y:S05]  /*9860*/  BRA `(.L_x_154) ;  /* 0xffffff8c007c7947 */ /* 0x000fea000383ffff */
.L_x_44:
[----:B---3--:R-:W-:-:S07]  /*9870*/  MOV R0, UR4 ;  /* 0x0000000400007c02 */ /* 0x008fce0008000f00 */
.L_x_155:
[----:B-1----:R1:W2:Y:S02]  /*9880*/  SYNCS.PHASECHK.TRANS64.TRYWAIT P0, [R0+URZ], R3 ;  /* 0x00000003000075a7 */ /* 0x0022a400080011ff */
[----:B--2---:R-:W-:Y:S05]  /*9890*/  @!P0 NANOSLEEP.SYNCS 0x989680 ;  /* 0x009896800000895d */ /* 0x004fea0003900000 */
[----:B------:R-:W2:Y:S02]  /*98a0*/  @!P0 SYNCS.PHASECHK.TRANS64 P0, [R0+URZ], R3 ;  /* 0x00000003000085a7 */ /* 0x000ea400080010ff */
[----:B--2---:R-:W-:Y:S05]  /*98b0*/  @!P0 BRA `(.L_x_155) ;  /* 0xfffffffc00f08947 */ /* 0x004fea000383ffff */
[----:B------:R-:W-:Y:S05]  /*98c0*/  BRA `(.L_x_156) ;  /* 0xffffff8c00887947 */ /* 0x000fea000383ffff */
.L_x_45:
[----:B---3--:R-:W-:-:S07]  /*98d0*/  MOV R0, UR4 ;  /* 0x0000000400007c02 */ /* 0x008fce0008000f00 */
.L_x_157:
[----:B-1----:R1:W2:Y:S02]  /*98e0*/  SYNCS.PHASECHK.TRANS64.TRYWAIT P0, [R0+URZ], R3 ;  /* 0x00000003000075a7 */ /* 0x0022a400080011ff */
[----:B--2---:R-:W-:Y:S05]  /*98f0*/  @!P0 NANOSLEEP.SYNCS 0x989680 ;  /* 0x009896800000895d */ /* 0x004fea0003900000 */
[----:B------:R-:W2:Y:S02]  /*9900*/  @!P0 SYNCS.PHASECHK.TRANS64 P0, [R0+URZ], R3 ;  /* 0x00000003000085a7 */ /* 0x000ea400080010ff */
[----:B--2---:R-:W-:Y:S05]  /*9910*/  @!P0 BRA `(.L_x_157) ;  /* 0xfffffffc00f08947 */ /* 0x004fea000383ffff */
[----:B------:R-:W-:Y:S05]  /*9920*/  BRA `(.L_x_158) ;  /* 0xffffff8c00947947 */ /* 0x000fea000383ffff */
.L_x_48:
[----:B-1----:R1:W2:Y:S02]  /*9930*/  SYNCS.PHASECHK.TRANS64.TRYWAIT P0, [R0+URZ+0xf0], R4 ;  /* 0x0000f004000075a7 */ /* 0x0022a400080011ff */
[----:B--2---:R-:W-:Y:S05]  /*9940*/  @!P0 NANOSLEEP.SYNCS 0x989680 ;  /* 0x009896800000895d */ /* 0x004fea0003900000 */
[----:B------:R-:W2:Y:S02]  /*9950*/  @!P0 SYNCS.PHASECHK.TRANS64 P0, [R0+URZ+0xf0], R4 ;  /* 0x0000f004000085a7 */ /* 0x000ea400080010ff */
[----:B--2---:R-:W-:Y:S05]  /*9960*/  @!P0 BRA `(.L_x_48) ;  /* 0xfffffffc00f08947 */ /* 0x004fea000383ffff */
[----:B------:R-:W-:Y:S05]  /*9970*/  BRA `(.L_x_159) ;  /* 0xffffff8c00f47947 */ /* 0x000fea000383ffff */
.L_x_49:
[----:B------:R-:W-:-:S07]  /*9980*/  MOV R0, UR5 ;  /* 0x0000000500007c02 */ /* 0x000fce0008000f00 */
.L_x_160:
[----:B-1----:R1:W2:Y:S02]  /*9990*/  SYNCS.PHASECHK.TRANS64.TRYWAIT P0, [R0+URZ+0xa0], R5 ;  /* 0x0000a005000075a7 */ /* 0x0022a400080011ff */
[----:B--2---:R-:W-:Y:S05]  /*99a0*/  @!P0 NANOSLEEP.SYNCS 0x989680 ;  /* 0x009896800000895d */ /* 0x004fea0003900000 */
[----:B------:R-:W2:Y:S02]  /*99b0*/  @!P0 SYNCS.PHASECHK.TRANS64 P0, [R0+URZ+0xa0], R5 ;  /* 0x0000a005000085a7 */ /* 0x000ea400080010ff */
[----:B--2---:R-:W-:Y:S05]  /*99c0*/  @!P0 BRA `(.L_x_160) ;  /* 0xfffffffc00f08947 */ /* 0x004fea000383ffff */
[----:B------:R-:W-:Y:S05]  /*99d0*/  BRA `(.L_x_161) ;  /* 0xffffff9000047947 */ /* 0x000fea000383ffff */
.L_x_50:
[----:B-1----:R1:W2:Y:S02]  /*99e0*/  SYNCS.PHASECHK.TRANS64.TRYWAIT P1, [R0+URZ+0x90], R4 ;  /* 0x00009004000075a7 */ /* 0x0022a400080211ff */
[----:B--2---:R-:W-:Y:S05]  /*99f0*/  @!P1 NANOSLEEP.SYNCS 0x989680 ;  /* 0x009896800000995d */ /* 0x004fea0003900000 */
[----:B------:R-:W2:Y:S02]  /*9a00*/  @!P1 SYNCS.PHASECHK.TRANS64 P1, [R0+URZ+0x90], R4 ;  /* 0x00009004000095a7 */ /* 0x000ea400080210ff */
[----:B--2---:R-:W-:Y:S05]  /*9a10*/  @!P1 BRA `(.L_x_50) ;  /* 0xfffffffc00f09947 */ /* 0x004fea000383ffff */
[----:B------:R-:W-:Y:S05]  /*9a20*/  BRA `(.L_x_162) ;  /* 0xffffff9000347947 */ /* 0x000fea000383ffff */
.L_x_53:
[----:B------:R-:W-:-:S07]  /*9a30*/  MOV R0, UR5 ;  /* 0x0000000500007c02 */ /* 0x000fce0008000f00 */
.L_x_163:
[----:B-1----:R1:W2:Y:S02]  /*9a40*/  SYNCS.PHASECHK.TRANS64.TRYWAIT P0, [R0+URZ+0xa0], R2 ;  /* 0x0000a002000075a7 */ /* 0x0022a400080011ff */
[----:B--2---:R-:W-:Y:S05]  /*9a50*/  @!P0 NANOSLEEP.SYNCS 0x989680 ;  /* 0x009896800000895d */ /* 0x004fea0003900000 */
[----:B------:R-:W2:Y:S02]  /*9a60*/  @!P0 SYNCS.PHASECHK.TRANS64 P0, [R0+URZ+0xa0], R2 ;  /* 0x0000a002000085a7 */ /* 0x000ea400080010ff */
[----:B--2---:R-:W-:Y:S05]  /*9a70*/  @!P0 BRA `(.L_x_163) ;  /* 0xfffffffc00f08947 */ /* 0x004fea000383ffff */
[----:B------:R-:W-:Y:S05]  /*9a80*/  BRA `(.L_x_52) ;  /* 0xffffff9000887947 */ /* 0x000fea000383ffff */
.L_x_62:
[----:B-1----:R-:W-:-:S04]  /*9a90*/  MOV R4, UR6 ;  /* 0x0000000600047c02 */ /* 0x002fc80008000f00 */
[----:B------:R1:W2:Y:S03]  /*9aa0*/  SYNCS.PHASECHK.TRANS64.TRYWAIT P0, [R4+URZ+0x8], R5 ;  /* 0x00000805040075a7 */ /* 0x0002a600080011ff */
[----:B--2---:R-:W-:Y:S05]  /*9ab0*/  @!P0 NANOSLEEP.SYNCS 0x989680 ;  /* 0x009896800000895d */ /* 0x004fea0003900000 */
[----:B------:R-:W2:Y:S02]  /*9ac0*/  @!P0 SYNCS.PHASECHK.TRANS64 P0, [R4+URZ+0x8], R5 ;  /* 0x00000805040085a7 */ /* 0x000ea400080010ff */
[----:B--2---:R-:W-:Y:S05]  /*9ad0*/  @!P0 BRA `(.L_x_62) ;  /* 0xfffffffc00ec8947 */ /* 0x004fea000383ffff */
[----:B------:R-:W-:Y:S05]  /*9ae0*/  BRA `(.L_x_61) ;  /* 0xffffff94003c7947 */ /* 0x000fea000383ffff */
.L_x_64:
[----:B------:R-:W-:Y:S01]  /*9af0*/  BSSY B0, `(.L_x_164) ;  /* 0x0000006000007945 */ /* 0x000fe20003800000 */
[----:B------:R-:W-:-:S07]  /*9b00*/  MOV R15, 0xffffffff ;  /* 0xffffffff000f7802 */ /* 0x000fce0000000f00 */
[----:B-1---5:R-:W-:Y:S05]  /*9b10*/  WARPSYNC.COLLECTIVE R15, `(.L_x_165) ;  /* 0x000000000f0c7348 */ /* 0x022fea0003c00000 */
[----:B------:R-:W-:Y:S02]  /*9b20*/  ELECT P6, UR79, PT ;  /* 0x00000000004f782f */ /* 0x000fe400038c0000 */
[----:B------:R-:W-:Y:S01]  /*9b30*/  MOV R14, UR79 ;  /* 0x0000004f000e7c02 */ /* 0x000fe20008000f00 */
[----:B-1---5:R-:W-:Y:S10]  /*9b40*/  ENDCOLLECTIVE ;  /* 0x000000000000791b */ /* 0x022ff40003800000 */
.L_x_165:
[----:B------:R-:W-:Y:S05]  /*9b50*/  BSYNC B0 ;  /* 0x0000000000007941 */ /* 0x000fea0003800000 */
.L_x_164:
[----:B------:R-:W-:Y:S05]  /*9b60*/  BRA `(.L_x_166) ;  /* 0xffffff94006c7947 */ /* 0x000fea000383ffff */
.L_x_66:
[----:B-1----:R-:W-:-:S04]  /*9b70*/  MOV R2, UR6 ;  /* 0x0000000600027c02 */ /* 0x002fc80008000f00 */
[----:B------:R1:W2:Y:S03]  /*9b80*/  SYNCS.PHASECHK.TRANS64.TRYWAIT P0, [R2+URZ+0x8], R3 ;  /* 0x00000803020075a7 */ /* 0x0002a600080011ff */
[----:B--2---:R-:W-:Y:S05]  /*9b90*/  @!P0 NANOSLEEP.SYNCS 0x989680 ;  /* 0x009896800000895d */ /* 0x004fea0003900000 */
[----:B------:R-:W2:Y:S02]  /*9ba0*/  @!P0 SYNCS.PHASECHK.TRANS64 P0, [R2+URZ+0x8], R3 ;  /* 0x00000803020085a7 */ /* 0x000ea400080010ff */
[----:B--2---:R-:W-:Y:S05]  /*9bb0*/  @!P0 BRA `(.L_x_66) ;  /* 0xfffffffc00ec8947 */ /* 0x004fea000383ffff */
[----:B------:R-:W-:Y:S05]  /*9bc0*/  BRA `(.L_x_65) ;  /* 0xffffff9400707947 */ /* 0x000fea000383ffff */
.L_x_67:
[----:B-1----:R1:W2:Y:S02]  /*9bd0*/  SYNCS.PHASECHK.TRANS64.TRYWAIT P0, [R0+URZ+0x90], R4 ;  /* 0x00009004000075a7 */ /* 0x0022a400080011ff */
[----:B--2---:R-:W-:Y:S05]  /*9be0*/  @!P0 NANOSLEEP.SYNCS 0x989680 ;  /* 0x009896800000895d */ /* 0x004fea0003900000 */
[----:B------:R-:W2:Y:S02]  /*9bf0*/  @!P0 SYNCS.PHASECHK.TRANS64 P0, [R0+URZ+0x90], R4 ;  /* 0x00009004000085a7 */ /* 0x000ea400080010ff */
[----:B--2---:R-:W-:Y:S05]  /*9c00*/  @!P0 BRA `(.L_x_67) ;  /* 0xfffffffc00f08947 */ /* 0x004fea000383ffff */
[----:B------:R-:W-:Y:S05]  /*9c10*/  BRA `(.L_x_167) ;  /* 0xffffff98004c7947 */ /* 0x000fea000383ffff */
.L_x_69:
[----:B------:R-:W-:-:S07]  /*9c20*/  MOV R0, UR10 ;  /* 0x0000000a00007c02 */ /* 0x000fce0008000f00 */
.L_x_168:
[----:B-1----:R1:W2:Y:S02]  /*9c30*/  SYNCS.PHASECHK.TRANS64.TRYWAIT P0, [R0+URZ+0xd0], R4 ;  /* 0x0000d004000075a7 */ /* 0x0022a400080011ff */
[----:B--2---:R-:W-:Y:S05]  /*9c40*/  @!P0 NANOSLEEP.SYNCS 0x989680 ;  /* 0x009896800000895d */ /* 0x004fea0003900000 */
[----:B------:R-:W2:Y:S02]  /*9c50*/  @!P0 SYNCS.PHASECHK.TRANS64 P0, [R0+URZ+0xd0], R4 ;  /* 0x0000d004000085a7 */ /* 0x000ea400080010ff */
[----:B--2---:R-:W-:Y:S05]  /*9c60*/  @!P0 BRA `(.L_x_168) ;  /* 0xfffffffc00f08947 */ /* 0x004fea000383ffff */
[----:B------:R-:W-:Y:S05]  /*9c70*/  BRA `(.L_x_169) ;  /* 0xffffff9800987947 */ /* 0x000fea000383ffff */
.L_x_72:
[----:B------:R-:W-:Y:S07]  /*9c80*/  MOV R0, UR9 ;  /* 0x0000000900007c02 */ /* 0x000fee0008000f00 */
.L_x_170:
[----:B-1----:R1:W2:Y:S02]  /*9c90*/  SYNCS.PHASECHK.TRANS64.TRYWAIT P0, [R0+URZ], R4 ;  /* 0x00000004000075a7 */ /* 0x0022a400080011ff */
[----:B--2---:R-:W-:Y:S05]  /*9ca0*/  @!P0 NANOSLEEP.SYNCS 0x989680 ;  /* 0x009896800000895d */ /* 0x004fea0003900000 */
[----:B------:R-:W2:Y:S02]  /*9cb0*/  @!P0 SYNCS.PHASECHK.TRANS64 P0, [R0+URZ], R4 ;  /* 0x00000004000085a7 */ /* 0x000ea400080010ff */
[----:B--2---:R-:W-:Y:S05]  /*9cc0*/  @!P0 BRA `(.L_x_170) ;  /* 0xfffffffc00f08947 */ /* 0x004fea000383ffff */
[----:B------:R-:W-:Y:S05]  /*9cd0*/  BRA `(.L_x_71) ;  /* 0xffffff9800ac7947 */ /* 0x000fea000383ffff */
.L_x_76:
[----:B-1----:R-:W-:-:S07]  /*9ce0*/  MOV R0, UR7 ;  /* 0x0000000700007c02 */ /* 0x002fce0008000f00 */
.L_x_171:
[----:B-1----:R1:W2:Y:S02]  /*9cf0*/  SYNCS.PHASECHK.TRANS64.TRYWAIT P0, [R0+URZ], R2 ;  /* 0x00000002000075a7 */ /* 0x0022a400080011ff */
[----:B--2---:R-:W-:Y:S05]  /*9d00*/  @!P0 NANOSLEEP.SYNCS 0x989680 ;  /* 0x009896800000895d */ /* 0x004fea0003900000 */
[----:B------:R-:W2:Y:S02]  /*9d10*/  @!P0 SYNCS.PHASECHK.TRANS64 P0, [R0+URZ], R2 ;  /* 0x00000002000085a7 */ /* 0x000ea400080010ff */
[----:B--2---:R-:W-:Y:S05]  /*9d20*/  @!P0 BRA `(.L_x_171) ;  /* 0xfffffffc00f08947 */ /* 0x004fea000383ffff */
[----:B------:R-:W-:Y:S05]  /*9d30*/  BRA `(.L_x_172) ;  /* 0xffffff9c00787947 */ /* 0x000fea000383ffff */
.L_x_77:
[----:B------:R-:W-:-:S07]  /*9d40*/  MOV R0, UR7 ;  /* 0x0000000700007c02 */ /* 0x000fce0008000f00 */
.L_x_173:
[----:B-1----:R1:W2:Y:S02]  /*9d50*/  SYNCS.PHASECHK.TRANS64.TRYWAIT P0, [R0+URZ], R3 ;  /* 0x00000003000075a7 */ /* 0x0022a400080011ff */
[----:B--2---:R-:W-:Y:S05]  /*9d60*/  @!P0 NANOSLEEP.SYNCS 0x989680 ;  /* 0x009896800000895d */ /* 0x004fea0003900000 */
[----:B------:R-:W2:Y:S02]  /*9d70*/  @!P0 SYNCS.PHASECHK.TRANS64 P0, [R0+URZ], R3 ;  /* 0x00000003000085a7 */ /* 0x000ea400080010ff */
[----:B--2---:R-:W-:Y:S05]  /*9d80*/  @!P0 BRA `(.L_x_173) ;  /* 0xfffffffc00f08947 */ /* 0x004fea000383ffff */
[----:B------:R-:W-:Y:S05]  /*9d90*/  BRA `(.L_x_174) ;  /* 0xffffff9c00847947 */ /* 0x000fea000383ffff */
.L_x_78:
[----:B------:R-:W-:-:S07]  /*9da0*/  MOV R0, UR7 ;  /* 0x0000000700007c02 */ /* 0x000fce0008000f00 */
.L_x_175:
[----:B-1----:R1:W2:Y:S02]  /*9db0*/  SYNCS.PHASECHK.TRANS64.TRYWAIT P0, [R0+URZ], R3 ;  /* 0x00000003000075a7 */ /* 0x0022a400080011ff */
[----:B--2---:R-:W-:Y:S05]  /*9dc0*/  @!P0 NANOSLEEP.SYNCS 0x989680 ;  /* 0x009896800000895d */ /* 0x004fea0003900000 */
[----:B------:R-:W2:Y:S02]  /*9dd0*/  @!P0 SYNCS.PHASECHK.TRANS64 P0, [R0+URZ], R3 ;  /* 0x00000003000085a7 */ /* 0x000ea400080010ff */
[----:B--2---:R-:W-:Y:S05]  /*9de0*/  @!P0 BRA `(.L_x_175) ;  /* 0xfffffffc00f08947 */ /* 0x004fea000383ffff */
[----:B------:R-:W-:Y:S05]  /*9df0*/  BRA `(.L_x_176) ;  /* 0xffffff9c00907947 */ /* 0x000fea000383ffff */
.L_x_81:
[----:B------:R-:W-:-:S07]  /*9e00*/  MOV R0, UR8 ;  /* 0x0000000800007c02 */ /* 0x000fce0008000f00 */
.L_x_177:
[----:B-1----:R1:W2:Y:S02]  /*9e10*/  SYNCS.PHASECHK.TRANS64.TRYWAIT P1, [R0+URZ+0x110], R2 ;  /* 0x00011002000075a7 */ /* 0x0022a400080211ff */
[----:B--2---:R-:W-:Y:S05]  /*9e20*/  @!P1 NANOSLEEP.SYNCS 0x989680 ;  /* 0x009896800000995d */ /* 0x004fea0003900000 */
[----:B------:R-:W2:Y:S02]  /*9e30*/  @!P1 SYNCS.PHASECHK.TRANS64 P1, [R0+URZ+0x110], R2 ;  /* 0x00011002000095a7 */ /* 0x000ea400080210ff */
[----:B--2---:R-:W-:Y:S05]  /*9e40*/  @!P1 BRA `(.L_x_177) ;  /* 0xfffffffc00f09947 */ /* 0x004fea000383ffff */
[----:B------:R-:W-:Y:S05]  /*9e50*/  BRA `(.L_x_178) ;  /* 0xffffff9c00dc7947 */ /* 0x000fea000383ffff */
.L_x_86:
[----:B--2---:R2:W4:Y:S02]  /*9e60*/  SYNCS.PHASECHK.TRANS64.TRYWAIT P0, [R0+URZ+0x90], R2 ;  /* 0x00009002000075a7 */ /* 0x00452400080011ff */
[----:B----4-:R-:W-:Y:S05]  /*9e70*/  @!P0 NANOSLEEP.SYNCS 0x989680 ;  /* 0x009896800000895d */ /* 0x010fea0003900000 */
[----:B------:R-:W4:Y:S02]  /*9e80*/  @!P0 SYNCS.PHASECHK.TRANS64 P0, [R0+URZ+0x90], R2 ;  /* 0x00009002000085a7 */ /* 0x000f2400080010ff */
[----:B----4-:R-:W-:Y:S05]  /*9e90*/  @!P0 BRA `(.L_x_86) ;  /* 0xfffffffc00f08947 */ /* 0x010fea000383ffff */
[----:B------:R-:W-:Y:S05]  /*9ea0*/  BRA `(.L_x_179) ;  /* 0xffffffa000f07947 */ /* 0x000fea000383ffff */
.L_x_89:
[----:B------:R-:W-:Y:S07]  /*9eb0*/  MOV R0, UR7 ;  /* 0x0000000700007c02 */ /* 0x000fee0008000f00 */
.L_x_180:
[----:B--2---:R2:W4:Y:S02]  /*9ec0*/  SYNCS.PHASECHK.TRANS64.TRYWAIT P0, [R0+URZ+0x88], R2 ;  /* 0x00008802000075a7 */ /* 0x00452400080011ff */
[----:B----4-:R-:W-:Y:S05]  /*9ed0*/  @!P0 NANOSLEEP.SYNCS 0x989680 ;  /* 0x009896800000895d */ /* 0x010fea0003900000 */
[----:B------:R-:W4:Y:S02]  /*9ee0*/  @!P0 SYNCS.PHASECHK.TRANS64 P0, [R0+URZ+0x88], R2 ;  /* 0x00008802000085a7 */ /* 0x000f2400080010ff */
[----:B----4-:R-:W-:Y:S05]  /*9ef0*/  @!P0 BRA `(.L_x_180) ;  /* 0xfffffffc00f08947 */ /* 0x010fea000383ffff */
[----:B------:R-:W-:Y:S05]  /*9f00*/  BRA `(.L_x_88) ;  /* 0xffffffa400d07947 */ /* 0x000fea000383ffff */
.L_x_92:
[----:B------:R-:W-:Y:S07]  /*9f10*/  MOV R0, UR7 ;  /* 0x0000000700007c02 */ /* 0x000fee0008000f00 */
.L_x_181:
[----:B-1----:R1:W2:Y:S02]  /*9f20*/  SYNCS.PHASECHK.TRANS64.TRYWAIT P0, [R0+URZ+0x60], R14 ;  /* 0x0000600e000075a7 */ /* 0x0022a400080011ff */
[----:B--2---:R-:W-:Y:S05]  /*9f30*/  @!P0 NANOSLEEP.SYNCS 0x989680 ;  /* 0x009896800000895d */ /* 0x004fea0003900000 */
[----:B------:R-:W2:Y:S02]  /*9f40*/  @!P0 SYNCS.PHASECHK.TRANS64 P0, [R0+URZ+0x60], R14 ;  /* 0x0000600e000085a7 */ /* 0x000ea400080010ff */
[----:B--2---:R-:W-:Y:S05]  /*9f50*/  @!P0 BRA `(.L_x_181) ;  /* 0xfffffffc00f08947 */ /* 0x004fea000383ffff */
[----:B------:R-:W-:Y:S05]  /*9f60*/  BRA `(.L_x_182) ;  /* 0xffffffa800487947 */ /* 0x000fea000383ffff */
.L_x_93:
[----:B------:R-:W-:Y:S07]  /*9f70*/  MOV R0, UR7 ;  /* 0x0000000700007c02 */ /* 0x000fee0008000f00 */
.L_x_183:
[----:B-1----:R1:W2:Y:S02]  /*9f80*/  SYNCS.PHASECHK.TRANS64.TRYWAIT P0, [R0+URZ+0x68], R14 ;  /* 0x0000680e000075a7 */ /* 0x0022a400080011ff */
[----:B--2---:R-:W-:Y:S05]  /*9f90*/  @!P0 NANOSLEEP.SYNCS 0x989680 ;  /* 0x009896800000895d */ /* 0x004fea0003900000 */
[----:B------:R-:W2:Y:S02]  /*9fa0*/  @!P0 SYNCS.PHASECHK.TRANS64 P0, [R0+URZ+0x68], R14 ;  /* 0x0000680e000085a7 */ /* 0x000ea400080010ff */
[----:B--2---:R-:W-:Y:S05]  /*9fb0*/  @!P0 BRA `(.L_x_183) ;  /* 0xfffffffc00f08947 */ /* 0x004fea000383ffff */
[----:B------:R-:W-:Y:S05]  /*9fc0*/  BRA `(.L_x_184) ;  /* 0xffffffa800a07947 */ /* 0x000fea000383ffff */
.L_x_94:
[----:B------:R-:W-:Y:S07]  /*9fd0*/  MOV R0, UR7 ;  /* 0x0000000700007c02 */ /* 0x000fee0008000f00 */
.L_x_185:
[----:B-1----:R1:W2:Y:S02]  /*9fe0*/  SYNCS.PHASECHK.TRANS64.TRYWAIT P0, [R0+URZ+0x70], R14 ;  /* 0x0000700e000075a7 */ /* 0x0022a400080011ff */
[----:B--2---:R-:W-:Y:S05]  /*9ff0*/  @!P0 NANOSLEEP.SYNCS 0x989680 ;  /* 0x009896800000895d */ /* 0x004fea0003900000 */
[----:B------:R-:W2:Y:S02]  /*a000*/  @!P0 SYNCS.PHASECHK.TRANS64 P0, [R0+URZ+0x70], R14 ;  /* 0x0000700e000085a7 */ /* 0x000ea400080010ff */
[----:B--2---:R-:W-:Y:S05]  /*a010*/  @!P0 BRA `(.L_x_185) ;  /* 0xfffffffc00f08947 */ /* 0x004fea000383ffff */
[----:B------:R-:W-:Y:S05]  /*a020*/  BRA `(.L_x_186) ;  /* 0xffffffa800fc7947 */ /* 0x000fea000383ffff */
.L_x_95:
[----:B------:R-:W-:Y:S07]  /*a030*/  MOV R0, UR7 ;  /* 0x0000000700007c02 */ /* 0x000fee0008000f00 */
.L_x_187:
[----:B-1----:R1:W2:Y:S02]  /*a040*/  SYNCS.PHASECHK.TRANS64.TRYWAIT P0, [R0+URZ+0x78], R14 ;  /* 0x0000780e000075a7 */ /* 0x0022a400080011ff */
[----:B--2---:R-:W-:Y:S05]  /*a050*/  @!P0 NANOSLEEP.SYNCS 0x989680 ;  /* 0x009896800000895d */ /* 0x004fea0003900000 */
[----:B------:R-:W2:Y:S02]  /*a060*/  @!P0 SYNCS.PHASECHK.TRANS64 P0, [R0+URZ+0x78], R14 ;  /* 0x0000780e000085a7 */ /* 0x000ea400080010ff */
[----:B--2---:R-:W-:Y:S05]  /*a070*/  @!P0 BRA `(.L_x_187) ;  /* 0xfffffffc00f08947 */ /* 0x004fea000383ffff */
[----:B------:R-:W-:Y:S05]  /*a080*/  BRA `(.L_x_188) ;  /* 0xffffffac009c7947 */ /* 0x000fea000383ffff */
.L_x_97:
[----:B------:R-:W-:-:S07]  /*a090*/  MOV R0, UR7 ;  /* 0x0000000700007c02 */ /* 0x000fce0008000f00 */
.L_x_189:
[----:B-1----:R1:W4:Y:S02]  /*a0a0*/  SYNCS.PHASECHK.TRANS64.TRYWAIT P0, [R0+URZ+0x60], R2 ;  /* 0x00006002000075a7 */ /* 0x00232400080011ff */
[----:B----4-:R-:W-:Y:S05]  /*a0b0*/  @!P0 NANOSLEEP.SYNCS 0x989680 ;  /* 0x009896800000895d */ /* 0x010fea0003900000 */
[----:B------:R-:W4:Y:S02]  /*a0c0*/  @!P0 SYNCS.PHASECHK.TRANS64 P0, [R0+URZ+0x60], R2 ;  /* 0x00006002000085a7 */ /* 0x000f2400080010ff */
[----:B----4-:R-:W-:Y:S05]  /*a0d0*/  @!P0 BRA `(.L_x_189) ;  /* 0xfffffffc00f08947 */ /* 0x010fea000383ffff */
[----:B------:R-:W-:Y:S05]  /*a0e0*/  BRA `(.L_x_190) ;  /* 0xffffffb000247947 */ /* 0x000fea000383ffff */
.L_x_98:
[----:B-1----:R-:W-:-:S07]  /*a0f0*/  MOV R0, UR7 ;  /* 0x0000000700007c02 */ /* 0x002fce0008000f00 */
.L_x_191:
[----:B-1----:R1:W4:Y:S02]  /*a100*/  SYNCS.PHASECHK.TRANS64.TRYWAIT P0, [R0+URZ+0x68], R2 ;  /* 0x00006802000075a7 */ /* 0x00232400080011ff */
[----:B----4-:R-:W-:Y:S05]  /*a110*/  @!P0 NANOSLEEP.SYNCS 0x989680 ;  /* 0x009896800000895d */ /* 0x010fea0003900000 */
[----:B------:R-:W4:Y:S02]  /*a120*/  @!P0 SYNCS.PHASECHK.TRANS64 P0, [R0+URZ+0x68], R2 ;  /* 0x00006802000085a7 */ /* 0x000f2400080010ff */
[----:B----4-:R-:W-:Y:S05]  /*a130*/  @!P0 BRA `(.L_x_191) ;  /* 0xfffffffc00f08947 */ /* 0x010fea000383ffff */
[----:B------:R-:W-:Y:S05]  /*a140*/  BRA `(.L_x_192) ;  /* 0xffffffb000147947 */ /* 0x000fea000383ffff */
.L_x_99:
[----:B-1----:R-:W-:-:S07]  /*a150*/  MOV R0, UR7 ;  /* 0x0000000700007c02 */ /* 0x002fce0008000f00 */
.L_x_193:
[----:B-1----:R1:W4:Y:S02]  /*a160*/  SYNCS.PHASECHK.TRANS64.TRYWAIT P0, [R0+URZ+0x70], R2 ;  /* 0x00007002000075a7 */ /* 0x00232400080011ff */
[----:B----4-:R-:W-:Y:S05]  /*a170*/  @!P0 NANOSLEEP.SYNCS 0x989680 ;  /* 0x009896800000895d */ /* 0x010fea0003900000 */
[----:B------:R-:W4:Y:S02]  /*a180*/  @!P0 SYNCS.PHASECHK.TRANS64 P0, [R0+URZ+0x70], R2 ;  /* 0x00007002000085a7 */ /* 0x000f2400080010ff */
[----:B----4-:R-:W-:Y:S05]  /*a190*/  @!P0 BRA `(.L_x_193) ;  /* 0xfffffffc00f08947 */ /* 0x010fea000383ffff */
[----:B------:R-:W-:Y:S05]  /*a1a0*/  BRA `(.L_x_194) ;  /* 0xffffffb000047947 */ /* 0x000fea000383ffff */
.L_x_101:
[----:B--2---:R2:W3:Y:S02]  /*a1b0*/  SYNCS.PHASECHK.TRANS64.TRYWAIT P0, [R0+URZ+0x90], R2 ;  /* 0x00009002000075a7 */ /* 0x0044e400080011ff */
[----:B---3--:R-:W-:Y:S05]  /*a1c0*/  @!P0 NANOSLEEP.SYNCS 0x989680 ;  /* 0x009896800000895d */ /* 0x008fea0003900000 */
[----:B------:R-:W3:Y:S02]  /*a1d0*/  @!P0 SYNCS.PHASECHK.TRANS64 P0, [R0+URZ+0x90], R2 ;  /* 0x00009002000085a7 */ /* 0x000ee400080010ff */
[----:B---3--:R-:W-:Y:S05]  /*a1e0*/  @!P0 BRA `(.L_x_101) ;  /* 0xfffffffc00f08947 */ /* 0x008fea000383ffff */
[----:B------:R-:W-:Y:S05]  /*a1f0*/  BRA `(.L_x_195) ;  /* 0xffffffb000e07947 */ /* 0x000fea000383ffff */
.L_x_112:
[----:B-1----:R-:W-:Y:S04]  /*a200*/  MOV R2, UR48 ;  /* 0x0000003000027c02 */ /* 0x002fe80008000f00 */
[----:B------:R1:W3:Y:S03]  /*a210*/  SYNCS.PHASECHK.TRANS64.TRYWAIT P1, [R2+URZ+0x40], R3 ;  /* 0x00004003020075a7 */ /* 0x0002e600080211ff */
[----:B---3--:R-:W-:Y:S05]  /*a220*/  @!P1 NANOSLEEP.SYNCS 0x989680 ;  /* 0x009896800000995d */ /* 0x008fea0003900000 */
[----:B------:R-:W3:Y:S02]  /*a230*/  @!P1 SYNCS.PHASECHK.TRANS64 P1, [R2+URZ+0x40], R3 ;  /* 0x00004003020095a7 */ /* 0x000ee400080210ff */
[----:B---3--:R-:W-:Y:S05]  /*a240*/  @!P1 BRA `(.L_x_112) ;  /* 0xfffffffc00ec9947 */ /* 0x008fea000383ffff */
[----:B------:R-:W-:Y:S05]  /*a250*/  BRA `(.L_x_111) ;  /* 0xffffffbc00ec7947 */ /* 0x000fea000383ffff */
.L_x_114:
[----:B-1----:R1:W4:Y:S02]  /*a260*/  SYNCS.PHASECHK.TRANS64.TRYWAIT P0, [R112+URZ+0xb0], R0 ;  /* 0x0000b000700075a7 */ /* 0x00232400080011ff */
[----:B----4-:R-:W-:Y:S05]  /*a270*/  @!P0 NANOSLEEP.SYNCS 0x989680 ;  /* 0x009896800000895d */ /* 0x010fea0003900000 */
[----:B------:R-:W4:Y:S02]  /*a280*/  @!P0 SYNCS.PHASECHK.TRANS64 P0, [R112+URZ+0xb0], R0 ;  /* 0x0000b000700085a7 */ /* 0x000f2400080010ff */
[----:B----4-:R-:W-:Y:S05]  /*a290*/  @!P0 BRA `(.L_x_114) ;  /* 0xfffffffc00f08947 */ /* 0x010fea000383ffff */
[----:B------:R-:W-:Y:S05]  /*a2a0*/  BRA `(.L_x_113) ;  /* 0xffffffc000147947 */ /* 0x000fea000383ffff */
.L_x_123:
[----:B--2---:R2:W4:Y:S02]  /*a2b0*/  SYNCS.PHASECHK.TRANS64.TRYWAIT P0, [R2+URZ+0x40], R0 ;  /* 0x00004000020075a7 */ /* 0x00452400080011ff */
[----:B----4-:R-:W-:Y:S05]  /*a2c0*/  @!P0 NANOSLEEP.SYNCS 0x989680 ;  /* 0x009896800000895d */ /* 0x010fea0003900000 */
[----:B------:R-:W4:Y:S02]  /*a2d0*/  @!P0 SYNCS.PHASECHK.TRANS64 P0, [R2+URZ+0x40], R0 ;  /* 0x00004000020085a7 */ /* 0x000f2400080010ff */
[----:B----4-:R-:W-:Y:S05]  /*a2e0*/  @!P0 BRA `(.L_x_123) ;  /* 0xfffffffc00f08947 */ /* 0x010fea000383ffff */
[----:B------:R-:W-:Y:S05]  /*a2f0*/  BRA `(.L_x_122) ;  /* 0xffffffcc00007947 */ /* 0x000fea000383ffff */
.L_x_131:
[----:B--2---:R2:W4:Y:S02]  /*a300*/  SYNCS.PHASECHK.TRANS64.TRYWAIT P0, [R0+URZ+0x40], R6 ;  /* 0x00004006000075a7 */ /* 0x00452400080011ff */
[----:B----4-:R-:W-:Y:S05]  /*a310*/  @!P0 NANOSLEEP.SYNCS 0x989680 ;  /* 0x009896800000895d */ /* 0x010fea0003900000 */
[----:B------:R-:W4:Y:S02]  /*a320*/  @!P0 SYNCS.PHASECHK.TRANS64 P0, [R0+URZ+0x40], R6 ;  /* 0x00004006000085a7 */ /* 0x000f2400080010ff */
[----:B----4-:R-:W-:Y:S05]  /*a330*/  @!P0 BRA `(.L_x_131) ;  /* 0xfffffffc00f08947 */ /* 0x010fea000383ffff */
[----:B------:R-:W-:Y:S05]  /*a340*/  BRA `(.L_x_130) ;  /* 0xffffffd800147947 */ /* 0x000fea000383ffff */
.L_x_139:
[----:B--2---:R2:W4:Y:S02]  /*a350*/  SYNCS.PHASECHK.TRANS64.TRYWAIT P0, [R0+URZ+0x40], R5 ;  /* 0x00004005000075a7 */ /* 0x00452400080011ff */
[----:B----4-:R-:W-:Y:S05]  /*a360*/  @!P0 NANOSLEEP.SYNCS 0x989680 ;  /* 0x009896800000895d */ /* 0x010fea0003900000 */
[----:B------:R-:W4:Y:S02]  /*a370*/  @!P0 SYNCS.PHASECHK.TRANS64 P0, [R0+URZ+0x40], R5 ;  /* 0x00004005000085a7 */ /* 0x000f2400080010ff */
[----:B----4-:R-:W-:Y:S05]  /*a380*/  @!P0 BRA `(.L_x_139) ;  /* 0xfffffffc00f08947 */ /* 0x010fea000383ffff */
[----:B------:R-:W-:Y:S05]  /*a390*/  BRA `(.L_x_138) ;  /* 0xffffffe400287947 */ /* 0x000fea000383ffff */
        .weak           $__internal_0_$__cuda_sm10x_tcgen05_guardrail_trap_col_being_dealloced_not_returned_by_alloc
        .type           $__internal_0_$__cuda_sm10x_tcgen05_guardrail_trap_col_being_dealloced_not_returned_by_alloc,@function
        .size           $__internal_0_$__cuda_sm10x_tcgen05_guardrail_trap_col_being_dealloced_not_returned_by_alloc,($__internal_1_$__cuda_sm10x_tcgen05_guardrail_trap_phase_invalid_during_alloc - $__internal_0_$__cuda_sm10x_tcgen05_guardrail_trap_col_being_dealloced_not_returned_by_alloc)
$__internal_0_$__cuda_sm10x_tcgen05_guardrail_trap_col_being_dealloced_not_returned_by_alloc:
[----:B------:R-:W-:Y:S05]  /*a3a0*/  BPT.TRAP 0x1 ;  /* 0x000000040000795c */ /* 0x000fea0000300000 */
[----:B------:R-:W-:-:S04]  /*a3b0*/  HFMA2 R3, -RZ, RZ, 0, 0 ;  /* 0x00000000ff037431 */ /* 0x000fc800000001ff */
[----:B------:R-:W-:Y:S05]  /*a3c0*/  RET.REL.NODEC R2 `(_ZN7cutlass13device_kernelINS_4gemm6kernel13GemmUniversalIN4cute5tupleIJiiiiEEENS1_10collective13CollectiveMmaINS1_35MainloopSm100TmaUmmaWarpSpecializedILi4ELi2ELi4ENS5_IJNS4_1CILi2EEENSA_ILi1EEESC_EEEEENS5_IJNSA_ILi128EEENSA_ILi256EEENSA_ILi32EEEEEENS_6half_tENS5_IJlSC_lEEESJ_SK_NS4_8TiledMMAINS4_8MMA_AtomIJNS4_26SM100_MMA_F16BF16_2x1SM_SSISJ_SJ_fLi128ELi256ELNS4_4UMMA5MajorE0ELSP_0ELNSO_7ScaleInE0ELSQ_0EEEEEENS4_6LayoutINS5_IJSC_SC_SC_EEENS5_IJNSA_ILi0EEESV_SV_EEEEENS5_IJNS4_10UnderscoreESY_SY_EEEEENS4_18SM100_TMA_2SM_LOADENS4_14ComposedLayoutINS4_7SwizzleILi2ELi4ELi3EEENS4_18smem_ptr_flag_bitsILi16EEENST_INS5_IJNSA_ILi8EEESH_EEENS5_IJSH_SC_EEEEEEEvNS4_8identityES11_S1B_vS1C_EENS_8epilogue10collective18CollectiveEpilogueINS1E_23Sm100TmaWarpSpecializedILi4ELi2ELi32ELb1ELb0EEEJNS5_IJNSA_ILi64EEESG_SH_EEENS5_IJNST_IS1J_SC_EENST_INS5_IJSH_SB_EEENS5_IJSC_SF_EEEEEEEESJ_SK_SJ_SK_NS1E_6fusion15FusionCallbacksIS1I_NS1Q_17LinearCombinationISJ_fSJ_fLNS_15FloatRoundStyleE2EEES1K_S1P_JEEENS4_5SM1004TMEM4LOAD26SM100_TMEM_LOAD_32dp32b32xENS4_13SM90_TMA_LOADES1B_NS4_39AutoVectorizingCopyWithAssumedAlignmentILi128EEENS4_14SM90_TMA_STOREES1B_S22_S22_EEEvvEEEEvNT_6ParamsE) ;  /* 0xffffff5c020c7950 */ /* 0x000fea0003c3ffff */
        .weak           $__internal_1_$__cuda_sm10x_tcgen05_guardrail_trap_phase_invalid_during_alloc
        .type           $__internal_1_$__cuda_sm10x_tcgen05_guardrail_trap_phase_invalid_during_alloc,@function
        .size           $__internal_1_$__cuda_sm10x_tcgen05_guardrail_trap_phase_invalid_during_alloc,($__internal_2_$__cuda_sm10x_tcgen05_guardrail_trap_unallocated_columns_being_dealloced - $__internal_1_$__cuda_sm10x_tcgen05_guardrail_trap_phase_invalid_during_alloc)
$__internal_1_$__cuda_sm10x_tcgen05_guardrail_trap_phase_invalid_during_alloc:
[----:B------:R-:W-:Y:S05]  /*a3d0*/  BPT.TRAP 0x1 ;  /* 0x000000040000795c */ /* 0x000fea0000300000 */
[----:B------:R-:W-:-:S04]  /*a3e0*/  MOV R3, 0x0 ;  /* 0x0000000000037802 */ /* 0x000fc80000000f00 */
[----:B------:R-:W-:Y:S05]  /*a3f0*/  RET.REL.NODEC R2 `(_ZN7cutlass13device_kernelINS_4gemm6kernel13GemmUniversalIN4cute5tupleIJiiiiEEENS1_10collective13CollectiveMmaINS1_35MainloopSm100TmaUmmaWarpSpecializedILi4ELi2ELi4ENS5_IJNS4_1CILi2EEENSA_ILi1EEESC_EEEEENS5_IJNSA_ILi128EEENSA_ILi256EEENSA_ILi32EEEEEENS_6half_tENS5_IJlSC_lEEESJ_SK_NS4_8TiledMMAINS4_8MMA_AtomIJNS4_26SM100_MMA_F16BF16_2x1SM_SSISJ_SJ_fLi128ELi256ELNS4_4UMMA5MajorE0ELSP_0ELNSO_7ScaleInE0ELSQ_0EEEEEENS4_6LayoutINS5_IJSC_SC_SC_EEENS5_IJNSA_ILi0EEESV_SV_EEEEENS5_IJNS4_10UnderscoreESY_SY_EEEEENS4_18SM100_TMA_2SM_LOADENS4_14ComposedLayoutINS4_7SwizzleILi2ELi4ELi3EEENS4_18smem_ptr_flag_bitsILi16EEENST_INS5_IJNSA_ILi8EEESH_EEENS5_IJSH_SC_EEEEEEEvNS4_8identityES11_S1B_vS1C_EENS_8epilogue10collective18CollectiveEpilogueINS1E_23Sm100TmaWarpSpecializedILi4ELi2ELi32ELb1ELb0EEEJNS5_IJNSA_ILi64EEESG_SH_EEENS5_IJNST_IS1J_SC_EENST_INS5_IJSH_SB_EEENS5_IJSC_SF_EEEEEEEESJ_SK_SJ_SK_NS1E_6fusion15FusionCallbacksIS1I_NS1Q_17LinearCombinationISJ_fSJ_fLNS_15FloatRoundStyleE2EEES1K_S1P_JEEENS4_5SM1004TMEM4LOAD26SM100_TMEM_LOAD_32dp32b32xENS4_13SM90_TMA_LOADES1B_NS4_39AutoVectorizingCopyWithAssumedAlignmentILi128EEENS4_14SM90_TMA_STOREES1B_S22_S22_EEEvvEEEEvNT_6ParamsE) ;  /* 0xffffff5c02007950 */ /* 0x000fea0003c3ffff */
        .weak           $__internal_2_$__cuda_sm10x_tcgen05_guardrail_trap_unallocated_columns_being_dealloced
        .type           $__internal_2_$__cuda_sm10x_tcgen05_guardrail_trap_unallocated_columns_being_dealloced,@function
        .size           $__internal_2_$__cuda_sm10x_tcgen05_guardrail_trap_unallocated_columns_being_dealloced,(.L_x_197 - $__internal_2_$__cuda_sm10x_tcgen05_guardrail_trap_unallocated_columns_being_dealloced)
$__internal_2_$__cuda_sm10x_tcgen05_guardrail_trap_unallocated_columns_being_dealloced:
[----:B------:R-:W-:Y:S05]  /*a400*/  BPT.TRAP 0x1 ;  /* 0x000000040000795c */ /* 0x000fea0000300000 */
[----:B------:R-:W-:-:S04]  /*a410*/  HFMA2 R3, -RZ, RZ, 0, 0 ;  /* 0x00000000ff037431 */ /* 0x000fc800000001ff */
[----:B------:R-:W-:Y:S05]  /*a420*/  RET.REL.NODEC R2 `(_ZN7cutlass13device_kernelINS_4gemm6kernel13GemmUniversalIN4cute5tupleIJiiiiEEENS1_10collective13CollectiveMmaINS1_35MainloopSm100TmaUmmaWarpSpecializedILi4ELi2ELi4ENS5_IJNS4_1CILi2EEENSA_ILi1EEESC_EEEEENS5_IJNSA_ILi128EEENSA_ILi256EEENSA_ILi32EEEEEENS_6half_tENS5_IJlSC_lEEESJ_SK_NS4_8TiledMMAINS4_8MMA_AtomIJNS4_26SM100_MMA_F16BF16_2x1SM_SSISJ_SJ_fLi128ELi256ELNS4_4UMMA5MajorE0ELSP_0ELNSO_7ScaleInE0ELSQ_0EEEEEENS4_6LayoutINS5_IJSC_SC_SC_EEENS5_IJNSA_ILi0EEESV_SV_EEEEENS5_IJNS4_10UnderscoreESY_SY_EEEEENS4_18SM100_TMA_2SM_LOADENS4_14ComposedLayoutINS4_7SwizzleILi2ELi4ELi3EEENS4_18smem_ptr_flag_bitsILi16EEENST_INS5_IJNSA_ILi8EEESH_EEENS5_IJSH_SC_EEEEEEEvNS4_8identityES11_S1B_vS1C_EENS_8epilogue10collective18CollectiveEpilogueINS1E_23Sm100TmaWarpSpecializedILi4ELi2ELi32ELb1ELb0EEEJNS5_IJNSA_ILi64EEESG_SH_EEENS5_IJNST_IS1J_SC_EENST_INS5_IJSH_SB_EEENS5_IJSC_SF_EEEEEEEESJ_SK_SJ_SK_NS1E_6fusion15FusionCallbacksIS1I_NS1Q_17LinearCombinationISJ_fSJ_fLNS_15FloatRoundStyleE2EEES1K_S1P_JEEENS4_5SM1004TMEM4LOAD26SM100_TMEM_LOAD_32dp32b32xENS4_13SM90_TMA_LOADES1B_NS4_39AutoVectorizingCopyWithAssumedAlignmentILi128EEENS4_14SM90_TMA_STOREES1B_S22_S22_EEEvvEEEEvNT_6ParamsE) ;  /* 0xffffff5802f47950 */ /* 0x000fea0003c3ffff */
.L_x_196:
[----:B------:R-:W-:-:S00]  /*a430*/  BRA `(.L_x_196) ;  /* 0xfffffffc00fc7947 */ /* 0x000fc0000383ffff */
[----:B------:R-:W-:-:S00]  /*a440*/  NOP ;  /* 0x0000000000007918 */ /* 0x000fc00000000000 */
        /* <DEDUP_REMOVED lines=11> */
.L_x_197:


//--------------------- .nv.global.init           --------------------------
	.section	.nv.global.init,"aw",@progbits
.nv.global.init:
	.type		$str$27,@object
	.size		$str$27,($str$28 - $str$27)
$str$27:
        /*0000*/ 	.byte	0x28, 0x61, 0x64, 0x64, 0x72, 0x65, 0x73, 0x73, 0x20, 0x26, 0x20, 0x6d, 0x61, 0x73, 0x6b, 0x29
        /*0010*/ 	.byte	0x20, 0x3d, 0x3d, 0x20, 0x30, 0x00
	.type		$str$28,@object
	.size		$str$28,($str$26 - $str$28)
$str$28:
        /*0016*/ 	.byte	0x2f, 0x74, 0x6d, 0x70, 0x2f, 0x63, 0x75, 0x74, 0x6c, 0x61, 0x73, 0x73, 0x5f, 0x73, 0x77, 0x65
        /*0026*/ 	.byte	0x65, 0x70, 0x5f, 0x73, 0x72, 0x63, 0x2f, 0x69, 0x6e, 0x63, 0x6c, 0x75, 0x64, 0x65, 0x2f, 0x63
        /*0036*/ 	.byte	0x75, 0x74, 0x65, 0x2f, 0x70, 0x6f, 0x69, 0x6e, 0x74, 0x65, 0x72, 0x5f, 0x66, 0x6c, 0x61, 0x67
        /*0046*/ 	.byte	0x67, 0x65, 0x64, 0x2e, 0x68, 0x70, 0x70, 0x00
	.type		$str$26,@object
	.size		$str$26,($str$25 - $str$26)
$str$26:
        /*004e*/ 	.byte	0x2f, 0x74, 0x6d, 0x70, 0x2f, 0x63, 0x75, 0x74, 0x6c, 0x61, 0x73, 0x73, 0x5f, 0x73, 0x77, 0x65
        /*005e*/ 	.byte	0x65, 0x70, 0x5f, 0x73, 0x72, 0x63, 0x2f, 0x69, 0x6e, 0x63, 0x6c, 0x75, 0x64, 0x65, 0x2f, 0x63
        /*006e*/ 	.byte	0x75, 0x74, 0x65, 0x2f, 0x61, 0x74, 0x6f, 0x6d, 0x2f, 0x63, 0x6f, 0x70, 0x79, 0x5f, 0x74, 0x72
        /*007e*/ 	.byte	0x61, 0x69, 0x74, 0x73, 0x5f, 0x73, 0x6d, 0x31, 0x30, 0x30, 0x2e, 0x68, 0x70, 0x70, 0x00
	.type		$str$25,@object
	.size		$str$25,(__unnamed_1 - $str$25)
$str$25:
        /*008d*/ 	.byte	0x28, 0x28, 0x75, 0x69, 0x6e, 0x74, 0x33, 0x32, 0x5f, 0x74, 0x28, 0x74, 0x68, 0x72, 0x65, 0x61
        /*009d*/ 	.byte	0x64, 0x49, 0x64, 0x78, 0x2e, 0x78, 0x29, 0x20, 0x2f, 0x20, 0x33, 0x32, 0x29, 0x20, 0x25, 0x20
        /*00ad*/ 	.byte	0x34, 0x29, 0x20, 0x3d, 0x3d, 0x20, 0x28, 0x28, 0x28, 0x74, 0x6d, 0x65, 0x6d, 0x5f, 0x61, 0x64
        /*00bd*/ 	.byte	0x64, 0x72, 0x20, 0x3e, 0x3e, 0x20, 0x31, 0x36, 0x29, 0x20, 0x2f, 0x20, 0x33, 0x32, 0x29, 0x20
        /*00cd*/ 	.byte	0x25, 0x20, 0x34, 0x29, 0x00
	.type		__unnamed_1,@object
	.size		__unnamed_1,(__unnamed_2 - __unnamed_1)
__unnamed_1:
        /*00d2*/ 	.byte	0x61, 0x75, 0x74, 0x6f, 0x20, 0x63, 0x75, 0x74, 0x65, 0x3a, 0x3a, 0x61, 0x73, 0x5f, 0x70, 0x6f
        /* <DEDUP_REMOVED lines=24> */
        /*0262*/ 	.byte	0x39, 0x36, 0x3e, 0x3e, 0x3e, 0x3e, 0x5d, 0x00
	.type		__unnamed_2,@object
	.size		__unnamed_2,(.L_2 - __unnamed_2)
__unnamed_2:
        /* <DEDUP_REMOVED lines=42> */
        /*050a*/ 	.byte	0x3e, 0x3e, 0x5d, 0x00
.L_2:


//--------------------- .nv.shared._ZN7cutlass13device_kernelINS_4gemm6kernel13GemmUniversalIN4cute5tupleIJiiiiEEENS1_10collective13CollectiveMmaINS1_35MainloopSm100TmaUmmaWarpSpecializedILi4ELi2ELi4ENS5_IJNS4_1CILi2EEENSA_ILi1EEESC_EEEEENS5_IJNSA_ILi128EEENSA_ILi256EEENSA_ILi32EEEEEENS_6half_tENS5_IJlSC_lEEESJ_SK_NS4_8TiledMMAINS4_8MMA_AtomIJNS4_26SM100_MMA_F16BF16_2x1SM_SSISJ_SJ_fLi128ELi256ELNS4_4UMMA5MajorE0ELSP_0ELNSO_7ScaleInE0ELSQ_0EEEEEENS4_6LayoutINS5_IJSC_SC_SC_EEENS5_IJNSA_ILi0EEESV_SV_EEEEENS5_IJNS4_10UnderscoreESY_SY_EEEEENS4_18SM100_TMA_2SM_LOADENS4_14ComposedLayoutINS4_7SwizzleILi2ELi4ELi3EEENS4_18smem_ptr_flag_bitsILi16EEENST_INS5_IJNSA_ILi8EEESH_EEENS5_IJSH_SC_EEEEEEEvNS4_8identityES11_S1B_vS1C_EENS_8epilogue10collective18CollectiveEpilogueINS1E_23Sm100TmaWarpSpecializedILi4ELi2ELi32ELb1ELb0EEEJNS5_IJNSA_ILi64EEESG_SH_EEENS5_IJNST_IS1J_SC_EENST_INS5_IJSH_SB_EEENS5_IJSC_SF_EEEEEEEESJ_SK_SJ_SK_NS1E_6fusion15FusionCallbacksIS1I_NS1Q_17LinearCombinationISJ_fSJ_fLNS_15FloatRoundStyleE2EEES1K_S1P_JEEENS4_5SM1004TMEM4LOAD26SM100_TMEM_LOAD_32dp32b32xENS4_13SM90_TMA_LOADES1B_NS4_39AutoVectorizingCopyWithAssumedAlignmentILi128EEENS4_14SM90_TMA_STOREES1B_S22_S22_EEEvvEEEEvNT_6ParamsE --------------------------
	.section	.nv.shared._ZN7cutlass13device_kernelINS_4gemm6kernel13GemmUniversalIN4cute5tupleIJiiiiEEENS1_10collective13CollectiveMmaINS1_35MainloopSm100TmaUmmaWarpSpecializedILi4ELi2ELi4ENS5_IJNS4_1CILi2EEENSA_ILi1EEESC_EEEEENS5_IJNSA_ILi128EEENSA_ILi256EEENSA_ILi32EEEEEENS_6half_tENS5_IJlSC_lEEESJ_SK_NS4_8TiledMMAINS4_8MMA_AtomIJNS4_26SM100_MMA_F16BF16_2x1SM_SSISJ_SJ_fLi128ELi256ELNS4_4UMMA5MajorE0ELSP_0ELNSO_7ScaleInE0ELSQ_0EEEEEENS4_6LayoutINS5_IJSC_SC_SC_EEENS5_IJNSA_ILi0EEESV_SV_EEEEENS5_IJNS4_10UnderscoreESY_SY_EEEEENS4_18SM100_TMA_2SM_LOADENS4_14ComposedLayoutINS4_7SwizzleILi2ELi4ELi3EEENS4_18smem_ptr_flag_bitsILi16EEENST_INS5_IJNSA_ILi8EEESH_EEENS5_IJSH_SC_EEEEEEEvNS4_8identityES11_S1B_vS1C_EENS_8epilogue10collective18CollectiveEpilogueINS1E_23Sm100TmaWarpSpecializedILi4ELi2ELi32ELb1ELb0EEEJNS5_IJNSA_ILi64EEESG_SH_EEENS5_IJNST_IS1J_SC_EENST_INS5_IJSH_SB_EEENS5_IJSC_SF_EEEEEEEESJ_SK_SJ_SK_NS1E_6fusion15FusionCallbacksIS1I_NS1Q_17LinearCombinationISJ_fSJ_fLNS_15FloatRoundStyleE2EEES1K_S1P_JEEENS4_5SM1004TMEM4LOAD26SM100_TMEM_LOAD_32dp32b32xENS4_13SM90_TMA_LOADES1B_NS4_39AutoVectorizingCopyWithAssumedAlignmentILi128EEENS4_14SM90_TMA_STOREES1B_S22_S22_EEEvvEEEEvNT_6ParamsE,"aw",@nobits
	.sectionflags	@""
	.align	16
	.zero		1024


//--------------------- .nv.shared.reserved.0     --------------------------
	.section	.nv.shared.reserved.0,"aw",@nobits
	.weak		__nv_reservedSMEM_offset_0_alias
	.size		__nv_reservedSMEM_offset_0_alias, 0, 64
	.other		__nv_reservedSMEM_offset_0_alias,@"STO_CUDA_RESERVED_SHARED STV_DEFAULT"
__nv_reservedSMEM_offset_0_alias:
	.zero		0
.nv.shared.reserved.0:
	.zero		64
	.weak		__nv_reservedSMEM_tcgen05_partition
	.type		__nv_reservedSMEM_tcgen05_partition,@object
	.size		__nv_reservedSMEM_tcgen05_partition,(.L_0 - __nv_reservedSMEM_tcgen05_partition)
__nv_reservedSMEM_tcgen05_partition:
	.zero		32
.L_0:


//--------------------- .nv.global                --------------------------
	.section	.nv.global,"aw",@nobits
.nv.global:
	.type		_ZN39_INTERNAL_0d52d3fc_4_k_cu_dd75ad67_74114cute1_E,@object
	.size		_ZN39_INTERNAL_0d52d3fc_4_k_cu_dd75ad67_74114cute1_E,(_ZN39_INTERNAL_0d52d3fc_4_k_cu_dd75ad67_74114cuda3std3__45__cpo6cbeginE - _ZN39_INTERNAL_0d52d3fc_4_k_cu_dd75ad67_74114cute1_E)
_ZN39_INTERNAL_0d52d3fc_4_k_cu_dd75ad67_74114cute1_E:
	.zero		1
	.type		_ZN39_INTERNAL_0d52d3fc_4_k_cu_dd75ad67_74114cuda3std3__45__cpo6cbeginE,@object
	.size		_ZN39_INTERNAL_0d52d3fc_4_k_cu_dd75ad67_74114cuda3std3__45__cpo6cbeginE,(_ZN39_INTERNAL_0d52d3fc_4_k_cu_dd75ad67_74114cuda3std3__48in_placeE - _ZN39_INTERNAL_0d52d3fc_4_k_cu_dd75ad67_74114cuda3std3__45__cpo6cbeginE)
_ZN39_INTERNAL_0d52d3fc_4_k_cu_dd75ad67_74114cuda3std3__45__cpo6cbeginE:
	.zero		1
	.type		_ZN39_INTERNAL_0d52d3fc_4_k_cu_dd75ad67_74114cuda3std3__48in_placeE,@object
	.size		_ZN39_INTERNAL_0d52d3fc_4_k_cu_dd75ad67_74114cuda3std3__48in_placeE,(_ZN39_INTERNAL_0d52d3fc_4_k_cu_dd75ad67_74114cuda3std6ranges3__45__cpo9iter_moveE - _ZN39_INTERNAL_0d52d3fc_4_k_cu_dd75ad67_74114cuda3std3__48in_placeE)
_ZN39_INTERNAL_0d52d3fc_4_k_cu_dd75ad67_74114cuda3std3__48in_placeE:
	.zero		1
	.type		_ZN39_INTERNAL_0d52d3fc_4_k_cu_dd75ad67_74114cuda3std6ranges3__45__cpo9iter_moveE,@object
	.size		_ZN39_INTERNAL_0d52d3fc_4_k_cu_dd75ad67_74114cuda3std6ranges3__45__cpo9iter_moveE,(_ZN39_INTERNAL_0d52d3fc_4_k_cu_dd75ad67_74114cuda3std3__45__cpo5beginE - _ZN39_INTERNAL_0d52d3fc_4_k_cu_dd75ad67_74114cuda3std6ranges3__45__cpo9iter_moveE)
_ZN39_INTERNAL_0d52d3fc_4_k_cu_dd75ad67_74114cuda3std6ranges3__45__cpo9iter_moveE:
	.zero		1
	.type		_ZN39_INTERNAL_0d52d3fc_4_k_cu_dd75ad67_74114cuda3std3__45__cpo5beginE,@object
	.size		_ZN39_INTERNAL_0d52d3fc_4_k_cu_dd75ad67_74114cuda3std3__45__cpo5beginE,(_ZN39_INTERNAL_0d52d3fc_4_k_cu_dd75ad67_74114cuda3std3__441_GLOBAL__N__0d52d3fc_4_k_cu_dd75ad67_74116ignoreE - _ZN39_INTERNAL_0d52d3fc_4_k_cu_dd75ad67_74114cuda3std3__45__cpo5beginE)
_ZN39_INTERNAL_0d52d3fc_4_k_cu_dd75ad67_74114cuda3std3__45__cpo5beginE:
	.zero		1
	.type		_ZN39_INTERNAL_0d52d3fc_4_k_cu_dd75ad67_74114cuda3std3__441_GLOBAL__N__0d52d3fc_4_k_cu_dd75ad67_74116ignoreE,@object
	.size		_ZN39_INTERNAL_0d52d3fc_4_k_cu_dd75ad67_74114cuda3std3__441_GLOBAL__N__0d52d3fc_4_k_cu_dd75ad67_74116ignoreE,(_ZN39_INTERNAL_0d52d3fc_4_k_cu_dd75ad67_74114cute7productE - _ZN39_INTERNAL_0d52d3fc_4_k_cu_dd75ad67_74114cuda3std3__441_GLOBAL__N__0d52d3fc_4_k_cu_dd75ad67_74116ignoreE)
_ZN39_INTERNAL_0d52d3fc_4_k_cu_dd75ad67_74114cuda3std3__441_GLOBAL__N__0d52d3fc_4_k_cu_dd75ad67_74116ignoreE:
	.zero		1
	.type		_ZN39_INTERNAL_0d52d3fc_4_k_cu_dd75ad67_74114cute7productE,@object
	.size		_ZN39_INTERNAL_0d52d3fc_4_k_cu_dd75ad67_74114cute7productE,(_ZN39_INTERNAL_0d52d3fc_4_k_cu_dd75ad67_74114cuda3std3__45__cpo3endE - _ZN39_INTERNAL_0d52d3fc_4_k_cu_dd75ad67_74114cute7productE)
_ZN39_INTERNAL_0d52d3fc_4_k_cu_dd75ad67_74114cute7productE:
	.zero		1
	.type		_ZN39_INTERNAL_0d52d3fc_4_k_cu_dd75ad67_74114cuda3std3__45__cpo3endE,@object
	.size		_ZN39_INTERNAL_0d52d3fc_4_k_cu_dd75ad67_74114cuda3std3__45__cpo3endE,(_ZN39_INTERNAL_0d52d3fc_4_k_cu_dd75ad67_74114cuda3std3__419piecewise_constructE - _ZN39_INTERNAL_0d52d3fc_4_k_cu_dd75ad67_74114cuda3std3__45__cpo3endE)
_ZN39_INTERNAL_0d52d3fc_4_k_cu_dd75ad67_74114cuda3std3__45__cpo3endE:
	.zero		1
	.type		_ZN39_INTERNAL_0d52d3fc_4_k_cu_dd75ad67_74114cuda3std3__419piecewise_constructE,@object
	.size		_ZN39_INTERNAL_0d52d3fc_4_k_cu_dd75ad67_74114cuda3std3__419piecewise_constructE,(_ZN39_INTERNAL_0d52d3fc_4_k_cu_dd75ad67_74114cuda3std3__45__cpo4cendE - _ZN39_INTERNAL_0d52d3fc_4_k_cu_dd75ad67_74114cuda3std3__419piecewise_constructE)
_ZN39_INTERNAL_0d52d3fc_4_k_cu_dd75ad67_74114cuda3std3__419piecewise_constructE:
	.zero		1
	.type		_ZN39_INTERNAL_0d52d3fc_4_k_cu_dd75ad67_74114cuda3std3__45__cpo4cendE,@object
	.size		_ZN39_INTERNAL_0d52d3fc_4_k_cu_dd75ad67_74114cuda3std3__45__cpo4cendE,(_ZN39_INTERNAL_0d52d3fc_4_k_cu_dd75ad67_74114cuda3std6ranges3__45__cpo4swapE - _ZN39_INTERNAL_0d52d3fc_4_k_cu_dd75ad67_74114cuda3std3__45__cpo4cendE)
_ZN39_INTERNAL_0d52d3fc_4_k_cu_dd75ad67_74114cuda3std3__45__cpo4cendE:
	.zero		1
	.type		_ZN39_INTERNAL_0d52d3fc_4_k_cu_dd75ad67_74114cuda3std6ranges3__45__cpo4swapE,@object
	.size		_ZN39_INTERNAL_0d52d3fc_4_k_cu_dd75ad67_74114cuda3std6ranges3__45__cpo4swapE,(.L_10 - _ZN39_INTERNAL_0d52d3fc_4_k_cu_dd75ad67_74114cuda3std6ranges3__45__cpo4swapE)
_ZN39_INTERNAL_0d52d3fc_4_k_cu_dd75ad67_74114cuda3std6ranges3__45__cpo4swapE:
	.zero		1
.L_10:


//--------------------- .nv.constant0._ZN7cutlass13device_kernelINS_4gemm6kernel13GemmUniversalIN4cute5tupleIJiiiiEEENS1_10collective13CollectiveMmaINS1_35MainloopSm100TmaUmmaWarpSpecializedILi4ELi2ELi4ENS5_IJNS4_1CILi2EEENSA_ILi1EEESC_EEEEENS5_IJNSA_ILi128EEENSA_ILi256EEENSA_ILi32EEEEEENS_6half_tENS5_IJlSC_lEEESJ_SK_NS4_8TiledMMAINS4_8MMA_AtomIJNS4_26SM100_MMA_F16BF16_2x1SM_SSISJ_SJ_fLi128ELi256ELNS4_4UMMA5MajorE0ELSP_0ELNSO_7ScaleInE0ELSQ_0EEEEEENS4_6LayoutINS5_IJSC_SC_SC_EEENS5_IJNSA_ILi0EEESV_SV_EEEEENS5_IJNS4_10UnderscoreESY_SY_EEEEENS4_18SM100_TMA_2SM_LOADENS4_14ComposedLayoutINS4_7SwizzleILi2ELi4ELi3EEENS4_18smem_ptr_flag_bitsILi16EEENST_INS5_IJNSA_ILi8EEESH_EEENS5_IJSH_SC_EEEEEEEvNS4_8identityES11_S1B_vS1C_EENS_8epilogue10collective18CollectiveEpilogueINS1E_23Sm100TmaWarpSpecializedILi4ELi2ELi32ELb1ELb0EEEJNS5_IJNSA_ILi64EEESG_SH_EEENS5_IJNST_IS1J_SC_EENST_INS5_IJSH_SB_EEENS5_IJSC_SF_EEEEEEEESJ_SK_SJ_SK_NS1E_6fusion15FusionCallbacksIS1I_NS1Q_17LinearCombinationISJ_fSJ_fLNS_15FloatRoundStyleE2EEES1K_S1P_JEEENS4_5SM1004TMEM4LOAD26SM100_TMEM_LOAD_32dp32b32xENS4_13SM90_TMA_LOADES1B_NS4_39AutoVectorizingCopyWithAssumedAlignmentILi128EEENS4_14SM90_TMA_STOREES1B_S22_S22_EEEvvEEEEvNT_6ParamsE --------------------------
	.section	.nv.constant0._ZN7cutlass13device_kernelINS_4gemm6kernel13GemmUniversalIN4cute5tupleIJiiiiEEENS1_10collective13CollectiveMmaINS1_35MainloopSm100TmaUmmaWarpSpecializedILi4ELi2ELi4ENS5_IJNS4_1CILi2EEENSA_ILi1EEESC_EEEEENS5_IJNSA_ILi128EEENSA_ILi256EEENSA_ILi32EEEEEENS_6half_tENS5_IJlSC_lEEESJ_SK_NS4_8TiledMMAINS4_8MMA_AtomIJNS4_26SM100_MMA_F16BF16_2x1SM_SSISJ_SJ_fLi128ELi256ELNS4_4UMMA5MajorE0ELSP_0ELNSO_7ScaleInE0ELSQ_0EEEEEENS4_6LayoutINS5_IJSC_SC_SC_EEENS5_IJNSA_ILi0EEESV_SV_EEEEENS5_IJNS4_10UnderscoreESY_SY_EEEEENS4_18SM100_TMA_2SM_LOADENS4_14ComposedLayoutINS4_7SwizzleILi2ELi4ELi3EEENS4_18smem_ptr_flag_bitsILi16EEENST_INS5_IJNSA_ILi8EEESH_EEENS5_IJSH_SC_EEEEEEEvNS4_8identityES11_S1B_vS1C_EENS_8epilogue10collective18CollectiveEpilogueINS1E_23Sm100TmaWarpSpecializedILi4ELi2ELi32ELb1ELb0EEEJNS5_IJNSA_ILi64EEESG_SH_EEENS5_IJNST_IS1J_SC_EENST_INS5_IJSH_SB_EEENS5_IJSC_SF_EEEEEEEESJ_SK_SJ_SK_NS1E_6fusion15FusionCallbacksIS1I_NS1Q_17LinearCombinationISJ_fSJ_fLNS_15FloatRoundStyleE2EEES1K_S1P_JEEENS4_5SM1004TMEM4LOAD26SM100_TMEM_LOAD_32dp32b32xENS4_13SM90_TMA_LOADES1B_NS4_39AutoVectorizingCopyWithAssumedAlignmentILi128EEENS4_14SM90_TMA_STOREES1B_S22_S22_EEEvvEEEEvNT_6ParamsE,"a",@progbits
	.sectionflags	@""
	.align	4
.nv.constant0._ZN7cutlass13device_kernelINS_4gemm6kernel13GemmUniversalIN4cute5tupleIJiiiiEEENS1_10collective13CollectiveMmaINS1_35MainloopSm100TmaUmmaWarpSpecializedILi4ELi2ELi4ENS5_IJNS4_1CILi2EEENSA_ILi1EEESC_EEEEENS5_IJNSA_ILi128EEENSA_ILi256EEENSA_ILi32EEEEEENS_6half_tENS5_IJlSC_lEEESJ_SK_NS4_8TiledMMAINS4_8MMA_AtomIJNS4_26SM100_MMA_F16BF16_2x1SM_SSISJ_SJ_fLi128ELi256ELNS4_4UMMA5MajorE0ELSP_0ELNSO_7ScaleInE0ELSQ_0EEEEEENS4_6LayoutINS5_IJSC_SC_SC_EEENS5_IJNSA_ILi0EEESV_SV_EEEEENS5_IJNS4_10UnderscoreESY_SY_EEEEENS4_18SM100_TMA_2SM_LOADENS4_14ComposedLayoutINS4_7SwizzleILi2ELi4ELi3EEENS4_18smem_ptr_flag_bitsILi16EEENST_INS5_IJNSA_ILi8EEESH_EEENS5_IJSH_SC_EEEEEEEvNS4_8identityES11_S1B_vS1C_EENS_8epilogue10collective18CollectiveEpilogueINS1E_23Sm100TmaWarpSpecializedILi4ELi2ELi32ELb1ELb0EEEJNS5_IJNSA_ILi64EEESG_SH_EEENS5_IJNST_IS1J_SC_EENST_INS5_IJSH_SB_EEENS5_IJSC_SF_EEEEEEEESJ_SK_SJ_SK_NS1E_6fusion15FusionCallbacksIS1I_NS1Q_17LinearCombinationISJ_fSJ_fLNS_15FloatRoundStyleE2EEES1K_S1P_JEEENS4_5SM1004TMEM4LOAD26SM100_TMEM_LOAD_32dp32b32xENS4_13SM90_TMA_LOADES1B_NS4_39AutoVectorizingCopyWithAssumedAlignmentILi128EEENS4_14SM90_TMA_STOREES1B_S22_S22_EEEvvEEEEvNT_6ParamsE:
	.zero		2944


//--------------------- SYMBOLS --------------------------

	.type		.nv.reservedSmem.offset0,@object
	.size		.nv.reservedSmem.offset0,0x4
	.type		.nv.reservedSmem.cap,@object
	.size		.nv.reservedSmem.cap,0x4
	.type		__assertfail,@function
